// auto-generated by cutlass_sweep.gemm — config: {"arch": "sm_90", "cluster_m": 2, "cluster_n": 2, "dtype": "e5m2", "stages": 3, "tile_k": 128, "tile_m": 64, "tile_n": 128}
#include "cutlass/cutlass.h"
#include "cutlass/gemm/collective/collective_builder.hpp"
#include "cutlass/gemm/device/gemm_universal_adapter.h"
#include "cutlass/gemm/kernel/gemm_universal.hpp"
#include "cutlass/epilogue/collective/collective_builder.hpp"

using ElemA = cutlass::float_e5m2_t;
using ElemB = cutlass::float_e5m2_t;
using ElemCD = cutlass::float_e5m2_t;
using Acc  = float;
using TileShape    = cute::Shape<cute::_64, cute::_128, cute::_128>;
using ClusterShape = cute::Shape<cute::_2, cute::_2, cute::_1>;

using CollectiveEpilogue = typename cutlass::epilogue::collective::CollectiveBuilder<
    cutlass::arch::Sm90, cutlass::arch::OpClassTensorOp,
    TileShape, ClusterShape,
    cutlass::epilogue::collective::EpilogueTileAuto,
    Acc, Acc,
    ElemCD, cutlass::layout::RowMajor, 128 / cutlass::sizeof_bits<ElemCD>::value,
    ElemCD, cutlass::layout::RowMajor, 128 / cutlass::sizeof_bits<ElemCD>::value,
    cutlass::epilogue::collective::EpilogueScheduleAuto
  >::CollectiveOp;

using CollectiveMainloop = typename cutlass::gemm::collective::CollectiveBuilder<
    cutlass::arch::Sm90, cutlass::arch::OpClassTensorOp,
    ElemA, cutlass::layout::RowMajor, 128 / cutlass::sizeof_bits<ElemA>::value,
    ElemB, cutlass::layout::ColumnMajor, 128 / cutlass::sizeof_bits<ElemB>::value,
    Acc,
    TileShape, ClusterShape,
    cutlass::gemm::collective::StageCount<3>,
    cutlass::gemm::collective::KernelScheduleAuto
  >::CollectiveOp;

using GemmKernel = cutlass::gemm::kernel::GemmUniversal<
    cute::Shape<int,int,int,int>,
    CollectiveMainloop,
    CollectiveEpilogue
>;
using Gemm = cutlass::gemm::device::GemmUniversalAdapter<GemmKernel>;

// Force the device kernel symbol into the cubin without needing a host main.
auto* _anchor = &cutlass::device_kernel<GemmKernel>;


// ===== COMPILED SASS (sm_90a) =====

	.target	sm_90a

	.elftype	@"ET_EXEC"


//--------------------- .note.nv.tkinfo           --------------------------
	.section	.note.nv.tkinfo,"",@"SHT_NOTE"
	.sectionflags	@"SHF_NOTE_NV_TKINFO"
	.tkinfo
        /*0018*/ 	.word	0x00000002
        /*0030*/ 	.string	""
        /*0030*/ 	.string	"ptxas"
        /*0030*/ 	.string	"Cuda compilation tools, release 13.0, V13.0.88"
        /*0030*/ 	.string	"Build cuda_13.0.r13.0/compiler.36424714_0"
        /*0030*/ 	.string	"-arch sm_90a -m 64 "



//--------------------- .note.nv.cuinfo           --------------------------
	.section	.note.nv.cuinfo,"",@"SHT_NOTE"
	.sectionflags	@"SHF_NOTE_NV_CUINFO"
        /*0018*/ 	.short	0x0002
        /*001a*/ 	.short	0x005a
        /*001c*/ 	.short	0x0082
	.zero		2


//--------------------- .nv.info                  --------------------------
	.section	.nv.info,"",@"SHT_CUDA_INFO"
	.align	4


	//----- nvinfo : EIATTR_REGCOUNT
	.align		4
        /*0000*/ 	.byte	0x04, 0x2f
        /*0002*/ 	.short	(.L_12 - .L_11)
	.align		4
.L_11:
        /*0004*/ 	.word	index@(_ZN7cutlass13device_kernelINS_4gemm6kernel13GemmUniversalIN4cute5tupleIJiiiiEEENS1_10collective13CollectiveMmaINS1_37MainloopSm90TmaGmmaWarpSpecializedFP8ILi3ENS5_IJNS4_1CILi2EEESB_NSA_ILi1EEEEEENS1_32KernelTmaWarpSpecializedPingpongEEENS5_IJNSA_ILi64EEENSA_ILi128EEESH_EEENS_12float_e5m2_tENS5_IJlSC_lEEESJ_SK_NS4_8TiledMMAINS4_8MMA_AtomIJNS4_4SM904GMMA31MMA_64x128x32_F32E5M2E5M2_SS_TNILNSO_7ScaleInE1ELSQ_1EEEEEENS4_6LayoutINS5_IJSC_SC_SC_EEENS5_IJNSA_ILi0EEESV_SV_EEEEENS5_IJNS4_10UnderscoreESY_SY_EEEEENS4_23SM90_TMA_LOAD_MULTICASTENS4_14ComposedLayoutINS4_7SwizzleILi3ELi4ELi3EEENS4_18smem_ptr_flag_bitsILi8EEENST_INS5_IJNSA_ILi8EEESH_EEENS5_IJSH_SC_EEEEEEEvNS4_8identityES11_S1B_vS1C_EENS_8epilogue10collective6detail29Sm90TmaWarpSpecializedAdapterINS1F_15DefaultEpilogueISJ_SK_SK_NS1E_6thread17LinearCombinationISJ_Li1EffLNS1J_9ScaleType4KindE0ELNS_15FloatRoundStyleE2ESJ_EENS1_15EpilogueDefaultEEEEEvvEEEEvNT_6ParamsE)
        /*0008*/ 	.word	0x000000a8


	//----- nvinfo : EIATTR_FRAME_SIZE
	.align		4
.L_12:
        /*000c*/ 	.byte	0x04, 0x11
        /*000e*/ 	.short	(.L_14 - .L_13)
	.align		4
.L_13:
        /*0010*/ 	.word	index@(_ZN7cutlass13device_kernelINS_4gemm6kernel13GemmUniversalIN4cute5tupleIJiiiiEEENS1_10collective13CollectiveMmaINS1_37MainloopSm90TmaGmmaWarpSpecializedFP8ILi3ENS5_IJNS4_1CILi2EEESB_NSA_ILi1EEEEEENS1_32KernelTmaWarpSpecializedPingpongEEENS5_IJNSA_ILi64EEENSA_ILi128EEESH_EEENS_12float_e5m2_tENS5_IJlSC_lEEESJ_SK_NS4_8TiledMMAINS4_8MMA_AtomIJNS4_4SM904GMMA31MMA_64x128x32_F32E5M2E5M2_SS_TNILNSO_7ScaleInE1ELSQ_1EEEEEENS4_6LayoutINS5_IJSC_SC_SC_EEENS5_IJNSA_ILi0EEESV_SV_EEEEENS5_IJNS4_10UnderscoreESY_SY_EEEEENS4_23SM90_TMA_LOAD_MULTICASTENS4_14ComposedLayoutINS4_7SwizzleILi3ELi4ELi3EEENS4_18smem_ptr_flag_bitsILi8EEENST_INS5_IJNSA_ILi8EEESH_EEENS5_IJSH_SC_EEEEEEEvNS4_8identityES11_S1B_vS1C_EENS_8epilogue10collective6detail29Sm90TmaWarpSpecializedAdapterINS1F_15DefaultEpilogueISJ_SK_SK_NS1E_6thread17LinearCombinationISJ_Li1EffLNS1J_9ScaleType4KindE0ELNS_15FloatRoundStyleE2ESJ_EENS1_15EpilogueDefaultEEEEEvvEEEEvNT_6ParamsE)
        /*0014*/ 	.word	0x00000000


	//----- nvinfo : EIATTR_MIN_STACK_SIZE
	.align		4
.L_14:
        /*0018*/ 	.byte	0x04, 0x12
        /*001a*/ 	.short	(.L_16 - .L_15)
	.align		4
.L_15:
        /*001c*/ 	.word	index@(_ZN7cutlass13device_kernelINS_4gemm6kernel13GemmUniversalIN4cute5tupleIJiiiiEEENS1_10collective13CollectiveMmaINS1_37MainloopSm90TmaGmmaWarpSpecializedFP8ILi3ENS5_IJNS4_1CILi2EEESB_NSA_ILi1EEEEEENS1_32KernelTmaWarpSpecializedPingpongEEENS5_IJNSA_ILi64EEENSA_ILi128EEESH_EEENS_12float_e5m2_tENS5_IJlSC_lEEESJ_SK_NS4_8TiledMMAINS4_8MMA_AtomIJNS4_4SM904GMMA31MMA_64x128x32_F32E5M2E5M2_SS_TNILNSO_7ScaleInE1ELSQ_1EEEEEENS4_6LayoutINS5_IJSC_SC_SC_EEENS5_IJNSA_ILi0EEESV_SV_EEEEENS5_IJNS4_10UnderscoreESY_SY_EEEEENS4_23SM90_TMA_LOAD_MULTICASTENS4_14ComposedLayoutINS4_7SwizzleILi3ELi4ELi3EEENS4_18smem_ptr_flag_bitsILi8EEENST_INS5_IJNSA_ILi8EEESH_EEENS5_IJSH_SC_EEEEEEEvNS4_8identityES11_S1B_vS1C_EENS_8epilogue10collective6detail29Sm90TmaWarpSpecializedAdapterINS1F_15DefaultEpilogueISJ_SK_SK_NS1E_6thread17LinearCombinationISJ_Li1EffLNS1J_9ScaleType4KindE0ELNS_15FloatRoundStyleE2ESJ_EENS1_15EpilogueDefaultEEEEEvvEEEEvNT_6ParamsE)
        /*0020*/ 	.word	0x00000000
.L_16:


//--------------------- .nv.compat                --------------------------
	.section	.nv.compat,"",@"SHT_CUDA_COMPAT_INFO"
	.align	4
        /*0000*/ 	.byte	0x02, 0x09, 0x01, 0x00, 0x02, 0x02, 0x04, 0x00, 0x02, 0x05, 0x05, 0x00, 0x03, 0x07, 0x01, 0x01
        /*0010*/ 	.byte	0x02, 0x03, 0x01, 0x00, 0x02, 0x06, 0x01, 0x00, 0x04, 0x0b, 0x08, 0x00, 0x00, 0x00, 0x00, 0x00
        /*0020*/ 	.byte	0x00, 0x00, 0x00, 0x00


//--------------------- .nv.info._ZN7cutlass13device_kernelINS_4gemm6kernel13GemmUniversalIN4cute5tupleIJiiiiEEENS1_10collective13CollectiveMmaINS1_37MainloopSm90TmaGmmaWarpSpecializedFP8ILi3ENS5_IJNS4_1CILi2EEESB_NSA_ILi1EEEEEENS1_32KernelTmaWarpSpecializedPingpongEEENS5_IJNSA_ILi64EEENSA_ILi128EEESH_EEENS_12float_e5m2_tENS5_IJlSC_lEEESJ_SK_NS4_8TiledMMAINS4_8MMA_AtomIJNS4_4SM904GMMA31MMA_64x128x32_F32E5M2E5M2_SS_TNILNSO_7ScaleInE1ELSQ_1EEEEEENS4_6LayoutINS5_IJSC_SC_SC_EEENS5_IJNSA_ILi0EEESV_SV_EEEEENS5_IJNS4_10UnderscoreESY_SY_EEEEENS4_23SM90_TMA_LOAD_MULTICASTENS4_14ComposedLayoutINS4_7SwizzleILi3ELi4ELi3EEENS4_18smem_ptr_flag_bitsILi8EEENST_INS5_IJNSA_ILi8EEESH_EEENS5_IJSH_SC_EEEEEEEvNS4_8identityES11_S1B_vS1C_EENS_8epilogue10collective6detail29Sm90TmaWarpSpecializedAdapterINS1F_15DefaultEpilogueISJ_SK_SK_NS1E_6thread17LinearCombinationISJ_Li1EffLNS1J_9ScaleType4KindE0ELNS_15FloatRoundStyleE2ESJ_EENS1_15EpilogueDefaultEEEEEvvEEEEvNT_6ParamsE --------------------------
	.section	.nv.info._ZN7cutlass13device_kernelINS_4gemm6kernel13GemmUniversalIN4cute5tupleIJiiiiEEENS1_10collective13CollectiveMmaINS1_37MainloopSm90TmaGmmaWarpSpecializedFP8ILi3ENS5_IJNS4_1CILi2EEESB_NSA_ILi1EEEEEENS1_32KernelTmaWarpSpecializedPingpongEEENS5_IJNSA_ILi64EEENSA_ILi128EEESH_EEENS_12float_e5m2_tENS5_IJlSC_lEEESJ_SK_NS4_8TiledMMAINS4_8MMA_AtomIJNS4_4SM904GMMA31MMA_64x128x32_F32E5M2E5M2_SS_TNILNSO_7ScaleInE1ELSQ_1EEEEEENS4_6LayoutINS5_IJSC_SC_SC_EEENS5_IJNSA_ILi0EEESV_SV_EEEEENS5_IJNS4_10UnderscoreESY_SY_EEEEENS4_23SM90_TMA_LOAD_MULTICASTENS4_14ComposedLayoutINS4_7SwizzleILi3ELi4ELi3EEENS4_18smem_ptr_flag_bitsILi8EEENST_INS5_IJNSA_ILi8EEESH_EEENS5_IJSH_SC_EEEEEEEvNS4_8identityES11_S1B_vS1C_EENS_8epilogue10collective6detail29Sm90TmaWarpSpecializedAdapterINS1F_15DefaultEpilogueISJ_SK_SK_NS1E_6thread17LinearCombinationISJ_Li1EffLNS1J_9ScaleType4KindE0ELNS_15FloatRoundStyleE2ESJ_EENS1_15EpilogueDefaultEEEEEvvEEEEvNT_6ParamsE,"",@"SHT_CUDA_INFO"
	.sectionflags	@""
	.align	4


	//----- nvinfo : EIATTR_CUDA_API_VERSION
	.align		4
        /*0000*/ 	.byte	0x04, 0x37
        /*0002*/ 	.short	(.L_18 - .L_17)
.L_17:
        /*0004*/ 	.word	0x00000082


	//----- nvinfo : EIATTR_KPARAM_INFO
	.align		4
.L_18:
        /*0008*/ 	.byte	0x04, 0x17
        /*000a*/ 	.short	(.L_20 - .L_19)
.L_19:
        /*000c*/ 	.word	0x00000000
        /*0010*/ 	.short	0x0000
        /*0012*/ 	.short	0x0070
        /*0014*/ 	.byte	0x00, 0xf0, 0x01, 0x10


	//----- nvinfo : EIATTR_SPARSE_MMA_MASK
	.align		4
.L_20:
        /*0018*/ 	.byte	0x03, 0x50
        /*001a*/ 	.short	0x0000


	//----- nvinfo : EIATTR_MAXREG_COUNT
	.align		4
        /*001c*/ 	.byte	0x03, 0x1b
        /*001e*/ 	.short	0x00a8


	//----- nvinfo : EIATTR_NUM_BARRIERS
	.align		4
        /*0020*/ 	.byte	0x02, 0x4c
        /*0022*/ 	.byte	0x01
	.zero		1


	//----- nvinfo : EIATTR_MERCURY_ISA_VERSION
	.align		4
        /*0024*/ 	.byte	0x03, 0x5f
        /*0026*/ 	.short	0x0101


	//----- nvinfo : EIATTR_INT_WARP_WIDE_INSTR_OFFSETS
	.align		4
        /*0028*/ 	.byte	0x04, 0x31
        /*002a*/ 	.short	(.L_22 - .L_21)


	//   ....[0]....
.L_21:
        /*002c*/ 	.word	0x00000490


	//   ....[1]....
        /*0030*/ 	.word	0x000004d0


	//   ....[2]....
        /*0034*/ 	.word	0x00000510


	//   ....[3]....
        /*0038*/ 	.word	0x000005b0


	//   ....[4]....
        /*003c*/ 	.word	0x000005d0


	//   ....[5]....
        /*0040*/ 	.word	0x00000630


	//   ....[6]....
        /*0044*/ 	.word	0x00000720


	//   ....[7]....
        /*0048*/ 	.word	0x00000770


	//   ....[8]....
        /*004c*/ 	.word	0x00003270


	//----- nvinfo : EIATTR_COOP_GROUP_MASK_REGIDS
	.align		4
.L_22:
        /*0050*/ 	.byte	0x04, 0x29
        /*0052*/ 	.short	(.L_24 - .L_23)


	//   ....[0]....
.L_23:
        /*0054*/ 	.word	0xffffffff


	//   ....[1]....
        /*0058*/ 	.word	0xffffffff


	//   ....[2]....
        /*005c*/ 	.word	0xffffffff


	//   ....[3]....
        /*0060*/ 	.word	0xffffffff


	//   ....[4]....
        /*0064*/ 	.word	0xffffffff


	//   ....[5]....
        /*0068*/ 	.word	0xffffffff


	//   ....[6]....
        /*006c*/ 	.word	0xffffffff


	//----- nvinfo : EIATTR_COOP_GROUP_INSTR_OFFSETS
	.align		4
.L_24:
        /*0070*/ 	.byte	0x04, 0x28
        /*0072*/ 	.short	(.L_26 - .L_25)


	//   ....[0]....
.L_25:
        /*0074*/ 	.word	0x00000060


	//   ....[1]....
        /*0078*/ 	.word	0x00000070


	//   ....[2]....
        /*007c*/ 	.word	0x00000130


	//   ....[3]....
        /*0080*/ 	.word	0x000002a0


	//   ....[4]....
        /*0084*/ 	.word	0x000002e0


	//   ....[5]....
        /*0088*/ 	.word	0x00000360


	//   ....[6]....
        /*008c*/ 	.word	0x00000930


	//----- nvinfo : EIATTR_REG_RECONFIG
	.align		4
.L_26:
        /*0090*/ 	.byte	0x01, 0x54
	.zero		2


	//----- nvinfo : EIATTR_MBARRIER_INSTR_OFFSETS
	.align		4
        /*0094*/ 	.byte	0x04, 0x39
        /*0096*/ 	.short	(.L_28 - .L_27)


	//   ....[0]....
.L_27:
        /*0098*/ 	.word	0x00000230
        /*009c*/ 	.word	0x000000ff
        /*00a0*/ 	.word	0x00000000
        /*00a4*/ 	.short	0x0100
        /*00a6*/ 	.byte	0x08
	.zero		1


	//   ....[1]....
        /*00a8*/ 	.word	0x00000240
        /*00ac*/ 	.word	0x000000ff
        /*00b0*/ 	.word	0x00000018
        /*00b4*/ 	.short	0x0100
        /*00b6*/ 	.byte	0x08
	.zero		1


	//   ....[2]....
        /*00b8*/ 	.word	0x00000250
        /*00bc*/ 	.word	0x000000ff
        /*00c0*/ 	.word	0x00000008
        /*00c4*/ 	.short	0x0100
        /*00c6*/ 	.byte	0x08
	.zero		1


	//   ....[3]....
        /*00c8*/ 	.word	0x00000260
        /*00cc*/ 	.word	0x000000ff
        /*00d0*/ 	.word	0x00000020
        /*00d4*/ 	.short	0x0100
        /*00d6*/ 	.byte	0x08
	.zero		1


	//   ....[4]....
        /*00d8*/ 	.word	0x00000270
        /*00dc*/ 	.word	0x000000ff
        /*00e0*/ 	.word	0x00000010
        /*00e4*/ 	.short	0x0100
        /*00e6*/ 	.byte	0x08
	.zero		1


	//   ....[5]....
        /*00e8*/ 	.word	0x00000280
        /*00ec*/ 	.word	0x000000ff
        /*00f0*/ 	.word	0x00000028
        /*00f4*/ 	.short	0x0100
        /*00f6*/ 	.byte	0x08
	.zero		1


	//   ....[6]....
        /*00f8*/ 	.word	0x000007a0
        /*00fc*/ 	.word	0x000000ff
        /*0100*/ 	.word	0x00000060
        /*0104*/ 	.short	0x0100
        /*0106*/ 	.byte	0x08
	.zero		1


	//   ....[7]....
        /*0108*/ 	.word	0x00000840
        /*010c*/ 	.word	0x000000ff
        /*0110*/ 	.word	0x00000068
        /*0114*/ 	.short	0x0100
        /*0116*/ 	.byte	0x08
	.zero		1


	//   ....[8]....
        /*0118*/ 	.word	0x000008b0
        /*011c*/ 	.word	0x000000ff
        /*0120*/ 	.word	0x00000040
        /*0124*/ 	.short	0x0100
        /*0126*/ 	.byte	0x09
	.zero		1


	//   ....[9]....
        /*0128*/ 	.word	0x000008c0
        /*012c*/ 	.word	0x000000ff
        /*0130*/ 	.word	0x00000048
        /*0134*/ 	.short	0x0100
        /*0136*/ 	.byte	0x09
	.zero		1


	//   ....[10]....
        /*0138*/ 	.word	0x000008d0
        /*013c*/ 	.word	0x000000ff
        /*0140*/ 	.word	0x00000050
        /*0144*/ 	.short	0x0100
        /*0146*/ 	.byte	0x09
	.zero		1


	//   ....[11]....
        /*0148*/ 	.word	0x000008e0
        /*014c*/ 	.word	0x000000ff
        /*0150*/ 	.word	0x00000058
        /*0154*/ 	.short	0x0100
        /*0156*/ 	.byte	0x09
	.zero		1


	//   ....[12]....
        /*0158*/ 	.word	0x00001640
        /*015c*/ 	.word	0x000000ff
        /*0160*/ 	.word	0xfffffff8
        /*0164*/ 	.short	0x010a
        /*0166*/ 	.byte	0x0b
	.zero		1


	//   ....[13]....
        /*0168*/ 	.word	0x00001b20
        /*016c*/ 	.word	0x000000ff
        /*0170*/ 	.word	0x00000000
        /*0174*/ 	.short	0x010a
        /*0176*/ 	.byte	0x06
	.zero		1


	//   ....[14]....
        /*0178*/ 	.word	0x00001b60
        /*017c*/ 	.word	0x000000ff
        /*0180*/ 	.word	0x00000000
        /*0184*/ 	.short	0x010a
        /*0186*/ 	.byte	0x06
	.zero		1


	//   ....[15]....
        /*0188*/ 	.word	0x00002520
        /*018c*/ 	.word	0x000000ff
        /*0190*/ 	.word	0x00000000
        /*0194*/ 	.short	0x010a
        /*0196*/ 	.byte	0x10
	.zero		1


	//   ....[16]....
        /*0198*/ 	.word	0x00002560
        /*019c*/ 	.word	0x000000ff
        /*01a0*/ 	.word	0x00000000
        /*01a4*/ 	.short	0x010a
        /*01a6*/ 	.byte	0x10
	.zero		1


	//   ....[17]....
        /*01a8*/ 	.word	0x00002c80
        /*01ac*/ 	.word	0x00000015
        /*01b0*/ 	.word	0x00000000
        /*01b4*/ 	.short	0x0101
        /*01b6*/ 	.byte	0x3f
	.zero		1


	//   ....[18]....
        /*01b8*/ 	.word	0x00003200
        /*01bc*/ 	.word	0x00000013
        /*01c0*/ 	.word	0x00000000
        /*01c4*/ 	.short	0x0101
        /*01c6*/ 	.byte	0x16
	.zero		1


	//   ....[19]....
        /*01c8*/ 	.word	0x00003310
        /*01cc*/ 	.word	0x00000013
        /*01d0*/ 	.word	0x00000000
        /*01d4*/ 	.short	0x0101
        /*01d6*/ 	.byte	0x3f
	.zero		1


	//   ....[20]....
        /*01d8*/ 	.word	0x000033d0
        /*01dc*/ 	.word	0x000000ff
        /*01e0*/ 	.word	0x00000008
        /*01e4*/ 	.short	0x010a
        /*01e6*/ 	.byte	0x0b
	.zero		1


	//   ....[21]....
        /*01e8*/ 	.word	0x00007c70
        /*01ec*/ 	.word	0x00000004
        /*01f0*/ 	.word	0x00000000
        /*01f4*/ 	.short	0x0101
        /*01f6*/ 	.byte	0x16
	.zero		1


	//   ....[22]....
        /*01f8*/ 	.word	0x00008670
        /*01fc*/ 	.word	0x00000013
        /*0200*/ 	.word	0x00000018
        /*0204*/ 	.short	0x010a
        /*0206*/ 	.byte	0x3f
	.zero		1


	//   ....[23]....
        /*0208*/ 	.word	0x00008a20
        /*020c*/ 	.word	0x0000000a
        /*0210*/ 	.word	0x00000068
        /*0214*/ 	.short	0x0101
        /*0216*/ 	.byte	0x3f
	.zero		1


	//   ....[24]....
        /*0218*/ 	.word	0x00009180
        /*021c*/ 	.word	0x00000007
        /*0220*/ 	.word	0x00000000
        /*0224*/ 	.short	0x010a
        /*0226*/ 	.byte	0x3f
	.zero		1


	//   ....[25]....
        /*0228*/ 	.word	0x00009200
        /*022c*/ 	.word	0x00000006
        /*0230*/ 	.word	0x00000000
        /*0234*/ 	.short	0x010a
        /*0236*/ 	.byte	0x3f
	.zero		1


	//   ....[26]....
        /*0238*/ 	.word	0x00009290
        /*023c*/ 	.word	0x00000003
        /*0240*/ 	.word	0x00000000
        /*0244*/ 	.short	0x010a
        /*0246*/ 	.byte	0x3f
	.zero		1


	//   ....[27]....
        /*0248*/ 	.word	0x00009300
        /*024c*/ 	.word	0x00000013
        /*0250*/ 	.word	0xfffffff8
        /*0254*/ 	.short	0x010a
        /*0256*/ 	.byte	0x3f
	.zero		1


	//   ....[28]....
        /*0258*/ 	.word	0x00009360
        /*025c*/ 	.word	0x00000013
        /*0260*/ 	.word	0x00000000
        /*0264*/ 	.short	0x010a
        /*0266*/ 	.byte	0x3f
	.zero		1


	//   ....[29]....
        /*0268*/ 	.word	0x000093c0
        /*026c*/ 	.word	0x00000015
        /*0270*/ 	.word	0x00000000
        /*0274*/ 	.short	0x010a
        /*0276*/ 	.byte	0x3f
	.zero		1


	//   ....[30]....
        /*0278*/ 	.word	0x00009420
        /*027c*/ 	.word	0x00000013
        /*0280*/ 	.word	0x00000008
        /*0284*/ 	.short	0x010a
        /*0286*/ 	.byte	0x3f
	.zero		1


	//   ....[31]....
        /*0288*/ 	.word	0x000094f0
        /*028c*/ 	.word	0x00000013
        /*0290*/ 	.word	0x00000018
        /*0294*/ 	.short	0x010a
        /*0296*/ 	.byte	0x3f
	.zero		1


	//   ....[32]....
        /*0298*/ 	.word	0x000095d0
        /*029c*/ 	.word	0x00000007
        /*02a0*/ 	.word	0x00000000
        /*02a4*/ 	.short	0x010a
        /*02a6*/ 	.byte	0x3f
	.zero		1


	//   ....[33]....
        /*02a8*/ 	.word	0x00009620
        /*02ac*/ 	.word	0x00000006
        /*02b0*/ 	.word	0x00000000
        /*02b4*/ 	.short	0x010a
        /*02b6*/ 	.byte	0x3f
	.zero		1


	//----- nvinfo : EIATTR_NUM_MBARRIERS
	.align		4
.L_28:
        /*02b8*/ 	.byte	0x03, 0x38
        /*02ba*/ 	.short	0x000c


	//----- nvinfo : EIATTR_EXIT_INSTR_OFFSETS
	.align		4
        /*02bc*/ 	.byte	0x04, 0x1c
        /*02be*/ 	.short	(.L_30 - .L_29)


	//   ....[0]....
.L_29:
        /*02c0*/ 	.word	0x00001380


	//   ....[1]....
        /*02c4*/ 	.word	0x000013e0


	//   ....[2]....
        /*02c8*/ 	.word	0x00008280


	//   ....[3]....
        /*02cc*/ 	.word	0x000082b0


	//   ....[4]....
        /*02d0*/ 	.word	0x000092e0


	//----- nvinfo : EIATTR_MAX_THREADS
	.align		4
.L_30:
        /*02d4*/ 	.byte	0x04, 0x05
        /*02d6*/ 	.short	(.L_32 - .L_31)
.L_31:
        /*02d8*/ 	.word	0x00000180
        /*02dc*/ 	.word	0x00000001
        /*02e0*/ 	.word	0x00000001


	//----- nvinfo : EIATTR_CRS_STACK_SIZE
	.align		4
.L_32:
        /*02e4*/ 	.byte	0x04, 0x1e
        /*02e6*/ 	.short	(.L_34 - .L_33)
.L_33:
        /*02e8*/ 	.word	0x00000000


	//----- nvinfo : EIATTR_CBANK_PARAM_SIZE
	.align		4
.L_34:
        /*02ec*/ 	.byte	0x03, 0x19
        /*02ee*/ 	.short	0x0470


	//----- nvinfo : EIATTR_PARAM_CBANK
	.align		4
        /*02f0*/ 	.byte	0x04, 0x0a
        /*02f2*/ 	.short	(.L_36 - .L_35)
	.align		4
.L_35:
        /*02f4*/ 	.word	index@(.nv.constant0._ZN7cutlass13device_kernelINS_4gemm6kernel13GemmUniversalIN4cute5tupleIJiiiiEEENS1_10collective13CollectiveMmaINS1_37MainloopSm90TmaGmmaWarpSpecializedFP8ILi3ENS5_IJNS4_1CILi2EEESB_NSA_ILi1EEEEEENS1_32KernelTmaWarpSpecializedPingpongEEENS5_IJNSA_ILi64EEENSA_ILi128EEESH_EEENS_12float_e5m2_tENS5_IJlSC_lEEESJ_SK_NS4_8TiledMMAINS4_8MMA_AtomIJNS4_4SM904GMMA31MMA_64x128x32_F32E5M2E5M2_SS_TNILNSO_7ScaleInE1ELSQ_1EEEEEENS4_6LayoutINS5_IJSC_SC_SC_EEENS5_IJNSA_ILi0EEESV_SV_EEEEENS5_IJNS4_10UnderscoreESY_SY_EEEEENS4_23SM90_TMA_LOAD_MULTICASTENS4_14ComposedLayoutINS4_7SwizzleILi3ELi4ELi3EEENS4_18smem_ptr_flag_bitsILi8EEENST_INS5_IJNSA_ILi8EEESH_EEENS5_IJSH_SC_EEEEEEEvNS4_8identityES11_S1B_vS1C_EENS_8epilogue10collective6detail29Sm90TmaWarpSpecializedAdapterINS1F_15DefaultEpilogueISJ_SK_SK_NS1E_6thread17LinearCombinationISJ_Li1EffLNS1J_9ScaleType4KindE0ELNS_15FloatRoundStyleE2ESJ_EENS1_15EpilogueDefaultEEEEEvvEEEEvNT_6ParamsE)
        /*02f8*/ 	.short	0x0210
        /*02fa*/ 	.short	0x0470


	//----- nvinfo : EIATTR_SW_WAR
	.align		4
.L_36:
        /*02fc*/ 	.byte	0x04, 0x36
        /*02fe*/ 	.short	(.L_38 - .L_37)
.L_37:
        /*0300*/ 	.word	0x00000008
.L_38:


//--------------------- .nv.callgraph             --------------------------
	.section	.nv.callgraph,"",@"SHT_CUDA_CALLGRAPH"
	.align	4
	.sectionentsize	8
	.align		4
        /*0000*/ 	.word	0x00000000
	.align		4
        /*0004*/ 	.word	0xffffffff
	.align		4
        /*0008*/ 	.word	0x00000000
	.align		4
        /*000c*/ 	.word	0xfffffffe
	.align		4
        /*0010*/ 	.word	0x00000000
	.align		4
        /*0014*/ 	.word	0xfffffffd
	.align		4
        /*0018*/ 	.word	0x00000000
	.align		4
        /*001c*/ 	.word	0xfffffffc


//--------------------- .nv.constant4             --------------------------
	.section	.nv.constant4,"a",@progbits
	.align	8
	.align		8
.nv.constant4:
        /*0000*/ 	.dword	_ZN39_INTERNAL_12fbbb58_4_k_cu_7e3973f8_53264cuda3std3__45__cpo5beginE
	.align		8
        /*0008*/ 	.dword	_ZN39_INTERNAL_12fbbb58_4_k_cu_7e3973f8_53264cuda3std3__45__cpo3endE
	.align		8
        /*0010*/ 	.dword	_ZN39_INTERNAL_12fbbb58_4_k_cu_7e3973f8_53264cuda3std3__45__cpo6cbeginE
	.align		8
        /*0018*/ 	.dword	_ZN39_INTERNAL_12fbbb58_4_k_cu_7e3973f8_53264cuda3std3__45__cpo4cendE
	.align		8
        /*0020*/ 	.dword	_ZN39_INTERNAL_12fbbb58_4_k_cu_7e3973f8_53264cuda3std3__441_GLOBAL__N__12fbbb58_4_k_cu_7e3973f8_53266ignoreE
	.align		8
        /*0028*/ 	.dword	_ZN39_INTERNAL_12fbbb58_4_k_cu_7e3973f8_53264cuda3std3__419piecewise_constructE
	.align		8
        /*0030*/ 	.dword	_ZN39_INTERNAL_12fbbb58_4_k_cu_7e3973f8_53264cuda3std3__48in_placeE
	.align		8
        /*0038*/ 	.dword	_ZN39_INTERNAL_12fbbb58_4_k_cu_7e3973f8_53264cuda3std6ranges3__45__cpo4swapE
	.align		8
        /*0040*/ 	.dword	_ZN39_INTERNAL_12fbbb58_4_k_cu_7e3973f8_53264cuda3std6ranges3__45__cpo9iter_moveE
	.align		8
        /*0048*/ 	.dword	_ZN39_INTERNAL_12fbbb58_4_k_cu_7e3973f8_53264cute7productE
	.align		8
        /*0050*/ 	.dword	_ZN39_INTERNAL_12fbbb58_4_k_cu_7e3973f8_53264cute1_E


//--------------------- .text._ZN7cutlass13device_kernelINS_4gemm6kernel13GemmUniversalIN4cute5tupleIJiiiiEEENS1_10collective13CollectiveMmaINS1_37MainloopSm90TmaGmmaWarpSpecializedFP8ILi3ENS5_IJNS4_1CILi2EEESB_NSA_ILi1EEEEEENS1_32KernelTmaWarpSpecializedPingpongEEENS5_IJNSA_ILi64EEENSA_ILi128EEESH_EEENS_12float_e5m2_tENS5_IJlSC_lEEESJ_SK_NS4_8TiledMMAINS4_8MMA_AtomIJNS4_4SM904GMMA31MMA_64x128x32_F32E5M2E5M2_SS_TNILNSO_7ScaleInE1ELSQ_1EEEEEENS4_6LayoutINS5_IJSC_SC_SC_EEENS5_IJNSA_ILi0EEESV_SV_EEEEENS5_IJNS4_10UnderscoreESY_SY_EEEEENS4_23SM90_TMA_LOAD_MULTICASTENS4_14ComposedLayoutINS4_7SwizzleILi3ELi4ELi3EEENS4_18smem_ptr_flag_bitsILi8EEENST_INS5_IJNSA_ILi8EEESH_EEENS5_IJSH_SC_EEEEEEEvNS4_8identityES11_S1B_vS1C_EENS_8epilogue10collective6detail29Sm90TmaWarpSpecializedAdapterINS1F_15DefaultEpilogueISJ_SK_SK_NS1E_6thread17LinearCombinationISJ_Li1EffLNS1J_9ScaleType4KindE0ELNS_15FloatRoundStyleE2ESJ_EENS1_15EpilogueDefaultEEEEEvvEEEEvNT_6ParamsE --------------------------
	.section	.text._ZN7cutlass13device_kernelINS_4gemm6kernel13GemmUniversalIN4cute5tupleIJiiiiEEENS1_10collective13CollectiveMmaINS1_37MainloopSm90TmaGmmaWarpSpecializedFP8ILi3ENS5_IJNS4_1CILi2EEESB_NSA_ILi1EEEEEENS1_32KernelTmaWarpSpecializedPingpongEEENS5_IJNSA_ILi64EEENSA_ILi128EEESH_EEENS_12float_e5m2_tENS5_IJlSC_lEEESJ_SK_NS4_8TiledMMAINS4_8MMA_AtomIJNS4_4SM904GMMA31MMA_64x128x32_F32E5M2E5M2_SS_TNILNSO_7ScaleInE1ELSQ_1EEEEEENS4_6LayoutINS5_IJSC_SC_SC_EEENS5_IJNSA_ILi0EEESV_SV_EEEEENS5_IJNS4_10UnderscoreESY_SY_EEEEENS4_23SM90_TMA_LOAD_MULTICASTENS4_14ComposedLayoutINS4_7SwizzleILi3ELi4ELi3EEENS4_18smem_ptr_flag_bitsILi8EEENST_INS5_IJNSA_ILi8EEESH_EEENS5_IJSH_SC_EEEEEEEvNS4_8identityES11_S1B_vS1C_EENS_8epilogue10collective6detail29Sm90TmaWarpSpecializedAdapterINS1F_15DefaultEpilogueISJ_SK_SK_NS1E_6thread17LinearCombinationISJ_Li1EffLNS1J_9ScaleType4KindE0ELNS_15FloatRoundStyleE2ESJ_EENS1_15EpilogueDefaultEEEEEvvEEEEvNT_6ParamsE,"ax",@progbits
	.align	128
.text._ZN7cutlass13device_kernelINS_4gemm6kernel13GemmUniversalIN4cute5tupleIJiiiiEEENS1_10collective13CollectiveMmaINS1_37MainloopSm90TmaGmmaWarpSpecializedFP8ILi3ENS5_IJNS4_1CILi2EEESB_NSA_ILi1EEEEEENS1_32KernelTmaWarpSpecializedPingpongEEENS5_IJNSA_ILi64EEENSA_ILi128EEESH_EEENS_12float_e5m2_tENS5_IJlSC_lEEESJ_SK_NS4_8TiledMMAINS4_8MMA_AtomIJNS4_4SM904GMMA31MMA_64x128x32_F32E5M2E5M2_SS_TNILNSO_7ScaleInE1ELSQ_1EEEEEENS4_6LayoutINS5_IJSC_SC_SC_EEENS5_IJNSA_ILi0EEESV_SV_EEEEENS5_IJNS4_10UnderscoreESY_SY_EEEEENS4_23SM90_TMA_LOAD_MULTICASTENS4_14ComposedLayoutINS4_7SwizzleILi3ELi4ELi3EEENS4_18smem_ptr_flag_bitsILi8EEENST_INS5_IJNSA_ILi8EEESH_EEENS5_IJSH_SC_EEEEEEEvNS4_8identityES11_S1B_vS1C_EENS_8epilogue10collective6detail29Sm90TmaWarpSpecializedAdapterINS1F_15DefaultEpilogueISJ_SK_SK_NS1E_6thread17LinearCombinationISJ_Li1EffLNS1J_9ScaleType4KindE0ELNS_15FloatRoundStyleE2ESJ_EENS1_15EpilogueDefaultEEEEEvvEEEEvNT_6ParamsE:
        .type           _ZN7cutlass13device_kernelINS_4gemm6kernel13GemmUniversalIN4cute5tupleIJiiiiEEENS1_10collective13CollectiveMmaINS1_37MainloopSm90TmaGmmaWarpSpecializedFP8ILi3ENS5_IJNS4_1CILi2EEESB_NSA_ILi1EEEEEENS1_32KernelTmaWarpSpecializedPingpongEEENS5_IJNSA_ILi64EEENSA_ILi128EEESH_EEENS_12float_e5m2_tENS5_IJlSC_lEEESJ_SK_NS4_8TiledMMAINS4_8MMA_AtomIJNS4_4SM904GMMA31MMA_64x128x32_F32E5M2E5M2_SS_TNILNSO_7ScaleInE1ELSQ_1EEEEEENS4_6LayoutINS5_IJSC_SC_SC_EEENS5_IJNSA_ILi0EEESV_SV_EEEEENS5_IJNS4_10UnderscoreESY_SY_EEEEENS4_23SM90_TMA_LOAD_MULTICASTENS4_14ComposedLayoutINS4_7SwizzleILi3ELi4ELi3EEENS4_18smem_ptr_flag_bitsILi8EEENST_INS5_IJNSA_ILi8EEESH_EEENS5_IJSH_SC_EEEEEEEvNS4_8identityES11_S1B_vS1C_EENS_8epilogue10collective6detail29Sm90TmaWarpSpecializedAdapterINS1F_15DefaultEpilogueISJ_SK_SK_NS1E_6thread17LinearCombinationISJ_Li1EffLNS1J_9ScaleType4KindE0ELNS_15FloatRoundStyleE2ESJ_EENS1_15EpilogueDefaultEEEEEvvEEEEvNT_6ParamsE,@function
        .size           _ZN7cutlass13device_kernelINS_4gemm6kernel13GemmUniversalIN4cute5tupleIJiiiiEEENS1_10collective13CollectiveMmaINS1_37MainloopSm90TmaGmmaWarpSpecializedFP8ILi3ENS5_IJNS4_1CILi2EEESB_NSA_ILi1EEEEEENS1_32KernelTmaWarpSpecializedPingpongEEENS5_IJNSA_ILi64EEENSA_ILi128EEESH_EEENS_12float_e5m2_tENS5_IJlSC_lEEESJ_SK_NS4_8TiledMMAINS4_8MMA_AtomIJNS4_4SM904GMMA31MMA_64x128x32_F32E5M2E5M2_SS_TNILNSO_7ScaleInE1ELSQ_1EEEEEENS4_6LayoutINS5_IJSC_SC_SC_EEENS5_IJNSA_ILi0EEESV_SV_EEEEENS5_IJNS4_10UnderscoreESY_SY_EEEEENS4_23SM90_TMA_LOAD_MULTICASTENS4_14ComposedLayoutINS4_7SwizzleILi3ELi4ELi3EEENS4_18smem_ptr_flag_bitsILi8EEENST_INS5_IJNSA_ILi8EEESH_EEENS5_IJSH_SC_EEEEEEEvNS4_8identityES11_S1B_vS1C_EENS_8epilogue10collective6detail29Sm90TmaWarpSpecializedAdapterINS1F_15DefaultEpilogueISJ_SK_SK_NS1E_6thread17LinearCombinationISJ_Li1EffLNS1J_9ScaleType4KindE0ELNS_15FloatRoundStyleE2ESJ_EENS1_15EpilogueDefaultEEEEEvvEEEEvNT_6ParamsE,(.L_x_206 - _ZN7cutlass13device_kernelINS_4gemm6kernel13GemmUniversalIN4cute5tupleIJiiiiEEENS1_10collective13CollectiveMmaINS1_37MainloopSm90TmaGmmaWarpSpecializedFP8ILi3ENS5_IJNS4_1CILi2EEESB_NSA_ILi1EEEEEENS1_32KernelTmaWarpSpecializedPingpongEEENS5_IJNSA_ILi64EEENSA_ILi128EEESH_EEENS_12float_e5m2_tENS5_IJlSC_lEEESJ_SK_NS4_8TiledMMAINS4_8MMA_AtomIJNS4_4SM904GMMA31MMA_64x128x32_F32E5M2E5M2_SS_TNILNSO_7ScaleInE1ELSQ_1EEEEEENS4_6LayoutINS5_IJSC_SC_SC_EEENS5_IJNSA_ILi0EEESV_SV_EEEEENS5_IJNS4_10UnderscoreESY_SY_EEEEENS4_23SM90_TMA_LOAD_MULTICASTENS4_14ComposedLayoutINS4_7SwizzleILi3ELi4ELi3EEENS4_18smem_ptr_flag_bitsILi8EEENST_INS5_IJNSA_ILi8EEESH_EEENS5_IJSH_SC_EEEEEEEvNS4_8identityES11_S1B_vS1C_EENS_8epilogue10collective6detail29Sm90TmaWarpSpecializedAdapterINS1F_15DefaultEpilogueISJ_SK_SK_NS1E_6thread17LinearCombinationISJ_Li1EffLNS1J_9ScaleType4KindE0ELNS_15FloatRoundStyleE2ESJ_EENS1_15EpilogueDefaultEEEEEvvEEEEvNT_6ParamsE)
        .other          _ZN7cutlass13device_kernelINS_4gemm6kernel13GemmUniversalIN4cute5tupleIJiiiiEEENS1_10collective13CollectiveMmaINS1_37MainloopSm90TmaGmmaWarpSpecializedFP8ILi3ENS5_IJNS4_1CILi2EEESB_NSA_ILi1EEEEEENS1_32KernelTmaWarpSpecializedPingpongEEENS5_IJNSA_ILi64EEENSA_ILi128EEESH_EEENS_12float_e5m2_tENS5_IJlSC_lEEESJ_SK_NS4_8TiledMMAINS4_8MMA_AtomIJNS4_4SM904GMMA31MMA_64x128x32_F32E5M2E5M2_SS_TNILNSO_7ScaleInE1ELSQ_1EEEEEENS4_6LayoutINS5_IJSC_SC_SC_EEENS5_IJNSA_ILi0EEESV_SV_EEEEENS5_IJNS4_10UnderscoreESY_SY_EEEEENS4_23SM90_TMA_LOAD_MULTICASTENS4_14ComposedLayoutINS4_7SwizzleILi3ELi4ELi3EEENS4_18smem_ptr_flag_bitsILi8EEENST_INS5_IJNSA_ILi8EEESH_EEENS5_IJSH_SC_EEEEEEEvNS4_8identityES11_S1B_vS1C_EENS_8epilogue10collective6detail29Sm90TmaWarpSpecializedAdapterINS1F_15DefaultEpilogueISJ_SK_SK_NS1E_6thread17LinearCombinationISJ_Li1EffLNS1J_9ScaleType4KindE0ELNS_15FloatRoundStyleE2ESJ_EENS1_15EpilogueDefaultEEEEEvvEEEEvNT_6ParamsE,@"STO_CUDA_ENTRY STV_DEFAULT"
_ZN7cutlass13device_kernelINS_4gemm6kernel13GemmUniversalIN4cute5tupleIJiiiiEEENS1_10collective13CollectiveMmaINS1_37MainloopSm90TmaGmmaWarpSpecializedFP8ILi3ENS5_IJNS4_1CILi2EEESB_NSA_ILi1EEEEEENS1_32KernelTmaWarpSpecializedPingpongEEENS5_IJNSA_ILi64EEENSA_ILi128EEESH_EEENS_12float_e5m2_tENS5_IJlSC_lEEESJ_SK_NS4_8TiledMMAINS4_8MMA_AtomIJNS4_4SM904GMMA31MMA_64x128x32_F32E5M2E5M2_SS_TNILNSO_7ScaleInE1ELSQ_1EEEEEENS4_6LayoutINS5_IJSC_SC_SC_EEENS5_IJNSA_ILi0EEESV_SV_EEEEENS5_IJNS4_10UnderscoreESY_SY_EEEEENS4_23SM90_TMA_LOAD_MULTICASTENS4_14ComposedLayoutINS4_7SwizzleILi3ELi4ELi3EEENS4_18smem_ptr_flag_bitsILi8EEENST_INS5_IJNSA_ILi8EEESH_EEENS5_IJSH_SC_EEEEEEEvNS4_8identityES11_S1B_vS1C_EENS_8epilogue10collective6detail29Sm90TmaWarpSpecializedAdapterINS1F_15DefaultEpilogueISJ_SK_SK_NS1E_6thread17LinearCombinationISJ_Li1EffLNS1J_9ScaleType4KindE0ELNS_15FloatRoundStyleE2ESJ_EENS1_15EpilogueDefaultEEEEEvvEEEEvNT_6ParamsE:
[----:B------:R-:W-:Y:S01]  /*0000*/  LDC R1, c[0x0][0x28] ;  /* 0x00000a00ff017b82 */ /* 0x000fe20000000800 */
[----:B------:R-:W0:Y:S01]  /*0010*/  S2R R11, SR_TID.X ;  /* 0x00000000000b7919 */ /* 0x000e220000002100 */
[----:B------:R-:W-:Y:S01]  /*0020*/  ELECT P0, URZ, PT ;  /* 0x00000000003f782f */ /* 0x000fe20003800000 */
[----:B------:R-:W-:Y:S01]  /*0030*/  BSSY B0, `(.L_x_0) ;  /* 0x000000f000007945 */ /* 0x000fe20003800000 */
[--C-:B0-----:R-:W-:Y:S02]  /*0040*/  SHF.R.U32.HI R0, RZ, 0x5, R11.reuse ;  /* 0x00000005ff007819 */ /* 0x101fe4000001160b */
[----:B------:R-:W-:-:S03]  /*0050*/  SHF.R.U32.HI R5, RZ, 0x7, R11 ;  /* 0x00000007ff057819 */ /* 0x000fc6000001160b */
[----:B------:R-:W0:Y:S04]  /*0060*/  SHFL.IDX PT, R2, R0, RZ, 0x1f ;  /* 0x00001fff00027589 */ /* 0x000e2800000e0000 */
[----:B------:R1:W2:Y:S01]  /*0070*/  SHFL.IDX PT, R6, R5, RZ, 0x1f ;  /* 0x00001fff05067589 */ /* 0x0002a200000e0000 */
[----:B0-----:R-:W-:-:S13]  /*0080*/  ISETP.NE.OR P0, PT, R2, RZ, !P0 ;  /* 0x000000ff0200720c */ /* 0x001fda0004705670 */
[----:B-12---:R-:W-:Y:S05]  /*0090*/  @P0 BRA `(.L_x_1) ;  /* 0x0000000000200947 */ /* 0x006fea0003800000 */
[----:B------:R-:W-:Y:S02]  /*00a0*/  ULDC.64 UR4, c[0x0][0x198] ;  /* 0x0000660000047ab9 */ /* 0x000fe40000000a00 */
[----:B------:R-:W-:Y:S02]  /*00b0*/  UIADD3 UR6, UP0, UR4, 0xf0, URZ ;  /* 0x000000f004067890 */ /* 0x000fe4000ff1e03f */
[----:B------:R-:W-:Y:S02]  /*00c0*/  UIADD3 UR4, UP1, UR4, 0x1f0, URZ ;  /* 0x000001f004047890 */ /* 0x000fe4000ff3e03f */
[----:B------:R-:W-:Y:S02]  /*00d0*/  UIADD3.X UR7, URZ, UR5, URZ, UP0, !UPT ;  /* 0x000000053f077290 */ /* 0x000fe400087fe43f */
[----:B------:R-:W-:-:S07]  /*00e0*/  UIADD3.X UR5, URZ, UR5, URZ, UP1, !UPT ;  /* 0x000000053f057290 */ /* 0x000fce0008ffe43f */
[----:B------:R0:W-:Y:S02]  /*00f0*/  UTMACCTL.PF [UR6] ;  /* 0x00000000060079b9 */ /* 0x0001e40008040000 */
[----:B------:R0:W-:Y:S02]  /*0100*/  UTMACCTL.PF [UR4] ;  /* 0x00000000040079b9 */ /* 0x0001e40008040000 */
[----:B0-----:R-:W-:Y:S01]  /*0110*/  NOP ;  /* 0x0000000000007918 */ /* 0x001fe20000000000 */
.L_x_1:
[----:B------:R-:W-:Y:S05]  /*0120*/  BSYNC B0 ;  /* 0x0000000000007941 */ /* 0x000fea0003800000 */
.L_x_0:
[----:B------:R-:W0:Y:S02]  /*0130*/  SHFL.IDX PT, R7, R0, RZ, 0x1f ;  /* 0x00001fff00077589 */ /* 0x000e2400000e0000 */
[----:B0-----:R-:W-:-:S13]  /*0140*/  ISETP.NE.AND P0, PT, R7, RZ, PT ;  /* 0x000000ff0700720c */ /* 0x001fda0003f05270 */
[----:B------:R-:W-:Y:S05]  /*0150*/  @P0 BRA `(.L_x_2) ;  /* 0x0000000000500947 */ /* 0x000fea0003800000 */
[----:B------:R-:W0:Y:S01]  /*0160*/  S2UR UR8, SR_CgaCtaId ;  /* 0x00000000000879c3 */ /* 0x000e220000008800 */
[----:B------:R-:W-:Y:S01]  /*0170*/  UMOV UR4, 0x400 ;  /* 0x0000040000047882 */ /* 0x000fe20000000000 */
[----:B------:R-:W-:Y:S01]  /*0180*/  UMOV UR5, 0x1 ;  /* 0x0000000100057882 */ /* 0x000fe20000000000 */
[----:B------:R-:W-:Y:S01]  /*0190*/  UMOV UR6, 0x3 ;  /* 0x0000000300067882 */ /* 0x000fe20000000000 */
[----:B------:R-:W-:Y:S01]  /*01a0*/  ELECT P0, URZ, PT ;  /* 0x00000000003f782f */ /* 0x000fe20003800000 */
[----:B------:R-:W-:-:S04]  /*01b0*/  UIADD3 UR6, -UR6, 0x100000, URZ ;  /* 0x0010000006067890 */ /* 0x000fc8000fffe13f */
[----:B------:R-:W-:Y:S02]  /*01c0*/  USHF.L.U32 UR7, UR6, 0xb, URZ ;  /* 0x0000000b06077899 */ /* 0x000fe4000800063f */
[----:B------:R-:W-:Y:S02]  /*01d0*/  USHF.L.U32 UR6, UR6, 0x1, URZ ;  /* 0x0000000106067899 */ /* 0x000fe4000800063f */
[----:B0-----:R-:W-:Y:S02]  /*01e0*/  ULEA UR8, UR8, UR4, 0x18 ;  /* 0x0000000408087291 */ /* 0x001fe4000f8ec03f */
[----:B------:R-:W-:-:S04]  /*01f0*/  UIADD3 UR4, -UR5, 0x100000, URZ ;  /* 0x0010000005047890 */ /* 0x000fc8000fffe13f */
[----:B------:R-:W-:Y:S02]  /*0200*/  USHF.L.U32 UR5, UR4, 0xb, URZ ;  /* 0x0000000b04057899 */ /* 0x000fe4000800063f */
[----:B------:R-:W-:Y:S01]  /*0210*/  USHF.L.U32 UR4, UR4, 0x1, URZ ;  /* 0x0000000104047899 */ /* 0x000fe2000800063f */
[----:B------:R-:W0:Y:S11]  /*0220*/  FENCE.VIEW.ASYNC.S ;  /* 0x00000000000073c6 */ /* 0x000e360000000000 */
[----:B0-----:R0:W1:Y:S01]  /*0230*/  SYNCS.EXCH.64 URZ, [UR8], UR4 ;  /* 0x00000004083f75b2 */ /* 0x0010620008000100 */
[----:B------:R0:W2:Y:S01]  /*0240*/  SYNCS.EXCH.64 URZ, [UR8+0x18], UR6 ;  /* 0x00001806083f75b2 */ /* 0x0000a20008000100 */
[----:B------:R0:W3:Y:S01]  /*0250*/  SYNCS.EXCH.64 URZ, [UR8+0x8], UR4 ;  /* 0x00000804083f75b2 */ /* 0x0000e20008000100 */
[----:B------:R0:W4:Y:S01]  /*0260*/  SYNCS.EXCH.64 URZ, [UR8+0x20], UR6 ;  /* 0x00002006083f75b2 */ /* 0x0001220008000100 */
[----:B------:R0:W0:Y:S01]  /*0270*/  SYNCS.EXCH.64 URZ, [UR8+0x10], UR4 ;  /* 0x00001004083f75b2 */ /* 0x0000220008000100 */
[----:B------:R0:W0:Y:S01]  /*0280*/  SYNCS.EXCH.64 URZ, [UR8+0x28], UR6 ;  /* 0x00002806083f75b2 */ /* 0x0000220008000100 */
[----:B------:R-:W-:Y:S01]  /*0290*/  NOP ;  /* 0x0000000000007918 */ /* 0x000fe20000000000 */
.L_x_2:
[----:B------:R-:W5:Y:S01]  /*02a0*/  SHFL.IDX PT, R3, R0, RZ, 0x1f ;  /* 0x00001fff00037589 */ /* 0x000f6200000e0000 */
[----:B------:R-:W-:Y:S01]  /*02b0*/  SHF.R.S32.HI R4, RZ, 0x1f, R11 ;  /* 0x0000001fff047819 */ /* 0x000fe2000001140b */
[----:B------:R-:W1:Y:S01]  /*02c0*/  S2UR UR13, SR_CTAID.X ;  /* 0x00000000000d79c3 */ /* 0x000e620000002500 */
[----:B------:R-:W-:Y:S01]  /*02d0*/  ELECT P0, URZ, PT ;  /* 0x00000000003f782f */ /* 0x000fe20003800000 */
[----:B------:R1:W2:Y:S01]  /*02e0*/  SHFL.IDX PT, R8, R0, RZ, 0x1f ;  /* 0x00001fff00087589 */ /* 0x0002a200000e0000 */
[----:B------:R-:W-:Y:S02]  /*02f0*/  LEA.HI R4, R4, R11, RZ, 0x7 ;  /* 0x0000000b04047211 */ /* 0x000fe400078f38ff */
[----:B------:R-:W-:Y:S01]  /*0300*/  ELECT P1, URZ, PT ;  /* 0x00000000003f782f */ /* 0x000fe20003820000 */
[----:B------:R-:W-:Y:S01]  /*0310*/  NOP ;  /* 0x0000000000007918 */ /* 0x000fe20000000000 */
[----:B------:R-:W3:Y:S01]  /*0320*/  S2R R16, SR_CTAID.Y ;  /* 0x0000000000107919 */ /* 0x000ee20000002600 */
[----:B------:R-:W-:Y:S01]  /*0330*/  LOP3.LUT R4, R4, 0xffffff80, RZ, 0xc0, !PT ;  /* 0xffffff8004047812 */ /* 0x000fe200078ec0ff */
[----:B0-----:R-:W-:Y:S01]  /*0340*/  ULDC UR4, c[0x0][0x150] ;  /* 0x0000540000047ab9 */ /* 0x001fe20000000800 */
[----:B------:R-:W0:Y:S01]  /*0350*/  LDC R12, c[0x0][0x144] ;  /* 0x00005100ff0c7b82 */ /* 0x000e220000000800 */
[----:B------:R4:W0:Y:S01]  /*0360*/  SHFL.IDX PT, R14, R5, RZ, 0x1f ;  /* 0x00001fff050e7589 */ /* 0x00082200000e0000 */
[----:B------:R-:W-:Y:S01]  /*0370*/  UMOV UR12, 0x80 ;  /* 0x00000080000c7882 */ /* 0x000fe20000000000 */
[----:B------:R-:W-:Y:S01]  /*0380*/  IMAD.IADD R10, R11, 0x1, -R4 ;  /* 0x000000010b0a7824 */ /* 0x000fe200078e0a04 */
[----:B------:R-:W-:Y:S01]  /*0390*/  NOP ;  /* 0x0000000000007918 */ /* 0x000fe20000000000 */
[C---:B------:R-:W-:Y:S01]  /*03a0*/  VIADD R38, R6.reuse, 0xffffffff ;  /* 0xffffffff06267836 */ /* 0x040fe20000000000 */
[----:B------:R-:W-:-:S02]  /*03b0*/  ISETP.NE.AND P4, PT, R6, RZ, PT ;  /* 0x000000ff0600720c */ /* 0x000fc40003f85270 */
[----:B------:R-:W-:Y:S01]  /*03c0*/  SHF.R.S32.HI R19, RZ, 0x1f, R10 ;  /* 0x0000001fff137819 */ /* 0x000fe2000001140a */
[----:B------:R-:W0:Y:S01]  /*03d0*/  LDC R13, c[0x0][0x140] ;  /* 0x00005000ff0d7b82 */ /* 0x000e220000000800 */
[----:B------:R-:W-:Y:S02]  /*03e0*/  ISETP.GE.U32.AND P6, PT, R38, 0x2, PT ;  /* 0x000000022600780c */ /* 0x000fe40003fc6070 */
[----:B-----5:R-:W-:Y:S02]  /*03f0*/  ISETP.NE.OR P0, PT, R3, RZ, !P0 ;  /* 0x000000ff0300720c */ /* 0x020fe40004705670 */
[----:B------:R-:W-:Y:S02]  /*0400*/  LEA.HI R3, R19, R10, RZ, 0x3 ;  /* 0x0000000a13037211 */ /* 0x000fe400078f18ff */
[----:B-1----:R-:W-:Y:S01]  /*0410*/  I2FP.F32.U32 R4, UR13 ;  /* 0x0000000d00047c45 */ /* 0x002fe20008201000 */
[----:B------:R-:W1:Y:S01]  /*0420*/  LDC R27, c[0x0][0x148] ;  /* 0x00005200ff1b7b82 */ /* 0x000e620000000800 */
[----:B------:R-:W-:-:S02]  /*0430*/  SHF.R.S32.HI R0, RZ, 0x3, R3 ;  /* 0x00000003ff007819 */ /* 0x000fc40000011403 */
[----:B--2---:R-:W-:Y:S01]  /*0440*/  ISETP.NE.OR P1, PT, R8, RZ, !P1 ;  /* 0x000000ff0800720c */ /* 0x004fe20004f25670 */
[----:B------:R-:W-:Y:S01]  /*0450*/  FMUL R9, R4, UR4 ;  /* 0x0000000404097c20 */ /* 0x000fe20008400000 */
[----:B------:R-:W-:Y:S01]  /*0460*/  SHF.R.S32.HI R3, RZ, 0x1f, R3 ;  /* 0x0000001fff037819 */ /* 0x000fe20000011403 */
[----:B------:R-:W-:Y:S01]  /*0470*/  ULDC UR4, c[0x0][0x154] ;  /* 0x0000550000047ab9 */ /* 0x000fe20000000800 */
[----:B------:R-:W-:Y:S01]  /*0480*/  SHF.R.S32.HI R8, RZ, 0x1f, R7 ;  /* 0x0000001fff087819 */ /* 0x000fe20000011407 */
[----:B------:R-:W-:Y:S01]  /*0490*/  VOTEU.ALL UP1, P0 ;  /* 0x00000000003f7886 */ /* 0x000fe20000020000 */
[----:B------:R-:W-:Y:S01]  /*04a0*/  LEA.HI R4, R3, R0, RZ, 0x2 ;  /* 0x0000000003047211 */ /* 0x000fe200078f10ff */
[----:B------:R-:W2:Y:S01]  /*04b0*/  F2I.U32.TRUNC.NTZ R9, R9 ;  /* 0x0000000900097305 */ /* 0x000ea2000020f000 */
[----:B------:R-:W-:Y:S01]  /*04c0*/  LEA.HI R8, R8, R7, RZ, 0x2 ;  /* 0x0000000708087211 */ /* 0x000fe200078f10ff */
[----:B------:R-:W-:Y:S01]  /*04d0*/  VOTEU.ALL UP0, P0 ;  /* 0x00000000003f7886 */ /* 0x000fe20000000000 */
[----:B------:R-:W-:Y:S01]  /*04e0*/  SHF.R.S32.HI R3, RZ, 0x1f, R2 ;  /* 0x0000001fff037819 */ /* 0x000fe20000011402 */
[----:B------:R-:W5:Y:S01]  /*04f0*/  @!UP1 S2UR UR7, SR_CgaCtaId ;  /* 0x00000000000799c3 */ /* 0x000f620000008800 */
[----:B----4-:R-:W-:Y:S01]  /*0500*/  LOP3.LUT R5, R4, 0xfffffffc, RZ, 0xc0, !PT ;  /* 0xfffffffc04057812 */ /* 0x010fe200078ec0ff */
[----:B------:R-:W-:Y:S01]  /*0510*/  VOTEU.ALL UP2, P1 ;  /* 0x00000000003f7886 */ /* 0x000fe20000840000 */
[----:B------:R-:W-:Y:S01]  /*0520*/  LOP3.LUT R8, R8, 0x3ffffffc, RZ, 0xc0, !PT ;  /* 0x3ffffffc08087812 */ /* 0x000fe200078ec0ff */
[----:B------:R-:W-:Y:S01]  /*0530*/  @!UP1 UMOV UR6, 0x400 ;  /* 0x0000040000069882 */ /* 0x000fe20000000000 */
[----:B------:R-:W-:Y:S01]  /*0540*/  LEA.HI R3, R3, R2, RZ, 0x2 ;  /* 0x0000000203037211 */ /* 0x000fe200078f10ff */
[----:B------:R-:W-:Y:S01]  /*0550*/  IMAD.IADD R5, R0, 0x1, -R5 ;  /* 0x0000000100057824 */ /* 0x000fe200078e0a05 */
[----:B------:R-:W-:Y:S01]  /*0560*/  @!UP2 UMOV UR9, 0x400 ;  /* 0x000004000009a882 */ /* 0x000fe20000000000 */
[----:B------:R-:W-:Y:S01]  /*0570*/  IMAD.IADD R8, R7, 0x1, -R8 ;  /* 0x0000000107087824 */ /* 0x000fe200078e0a08 */
[----:B------:R-:W-:Y:S01]  /*0580*/  LOP3.LUT R3, R3, 0xfffffffc, RZ, 0xc0, !PT ;  /* 0xfffffffc03037812 */ /* 0x000fe200078ec0ff */
[----:B------:R-:W4:Y:S01]  /*0590*/  @!UP2 S2UR UR10, SR_CgaCtaId ;  /* 0x00000000000aa9c3 */ /* 0x000f220000008800 */
[----:B--2---:R-:W-:Y:S01]  /*05a0*/  IMAD.MOV R9, RZ, RZ, -R9 ;  /* 0x000000ffff097224 */ /* 0x004fe200078e0a09 */
[----:B------:R-:W-:Y:S01]  /*05b0*/  VOTEU.ALL UP3, P1 ;  /* 0x00000000003f7886 */ /* 0x000fe20000860000 */
[----:B------:R-:W-:Y:S01]  /*05c0*/  IMAD R5, R8, 0x4, R5 ;  /* 0x0000000408057824 */ /* 0x000fe200078e0205 */
[----:B------:R-:W-:Y:S01]  /*05d0*/  VOTEU.ALL UP4, P1 ;  /* 0x00000000003f7886 */ /* 0x000fe20000880000 */
[----:B------:R-:W-:Y:S01]  /*05e0*/  IMAD.IADD R18, R2, 0x1, -R3 ;  /* 0x0000000102127824 */ /* 0x000fe200078e0a03 */
[----:B---3--:R-:W-:Y:S01]  /*05f0*/  I2FP.F32.U32 R2, R16 ;  /* 0x0000001000027245 */ /* 0x008fe20000201000 */
[----:B0-----:R-:W-:Y:S01]  /*0600*/  IMAD R25, R12, R9, UR13 ;  /* 0x0000000d0c197e24 */ /* 0x001fe2000f8e0209 */
[C---:B------:R-:W-:Y:S01]  /*0610*/  LEA.HI R0, R5.reuse, R5, RZ, 0x1 ;  /* 0x0000000505007211 */ /* 0x040fe200078f08ff */
[C---:B------:R-:W-:Y:S01]  /*0620*/  IMAD.SHL.U32 R12, R5.reuse, 0x4, RZ ;  /* 0x00000004050c7824 */ /* 0x040fe200078e00ff */
[----:B------:R-:W-:Y:S01]  /*0630*/  VOTEU.ALL UP5, P1 ;  /* 0x00000000003f7886 */ /* 0x000fe200008a0000 */
[----:B------:R-:W-:Y:S01]  /*0640*/  FMUL R2, R2, UR4 ;  /* 0x0000000402027c20 */ /* 0x000fe20008400000 */
[----:B------:R-:W-:Y:S01]  /*0650*/  LOP3.LUT R0, R0, 0xfffffffe, RZ, 0xc0, !PT ;  /* 0xfffffffe00007812 */ /* 0x000fe200078ec0ff */
[----:B------:R-:W-:Y:S01]  /*0660*/  UMOV UR4, 0x20 ;  /* 0x0000002000047882 */ /* 0x000fe20000000000 */
[----:B-----5:R-:W-:Y:S01]  /*0670*/  @!UP1 ULEA UR8, UR7, UR6, 0x18 ;  /* 0x0000000607089291 */ /* 0x020fe2000f8ec03f */
[----:B------:R-:W-:Y:S01]  /*0680*/  LOP3.LUT R12, R5, 0xc, R12, 0x78, !PT ;  /* 0x0000000c050c7812 */ /* 0x000fe200078e780c */
[----:B------:R-:W-:-:S04]  /*0690*/  @!UP1 UIADD3 UR4, -UR4, 0x100000, URZ ;  /* 0x0010000004049890 */ /* 0x000fc8000fffe13f */
[----:B------:R-:W-:Y:S02]  /*06a0*/  @!UP1 USHF.L.U32 UR5, UR4, 0xb, URZ ;  /* 0x0000000b04059899 */ /* 0x000fe4000800063f */
[----:B------:R-:W-:Y:S01]  /*06b0*/  @!UP1 USHF.L.U32 UR4, UR4, 0x1, URZ ;  /* 0x0000000104049899 */ /* 0x000fe2000800063f */
[----:B------:R-:W-:Y:S01]  /*06c0*/  IMAD.IADD R0, R5, 0x1, -R0 ;  /* 0x0000000105007824 */ /* 0x000fe200078e0a00 */
[----:B------:R-:W0:Y:S01]  /*06d0*/  F2I.U32.TRUNC.NTZ R2, R2 ;  /* 0x0000000200027305 */ /* 0x000e22000020f000 */
[----:B------:R-:W-:-:S04]  /*06e0*/  @!UP2 UIADD3 UR6, -UR12, 0x100000, URZ ;  /* 0x001000000c06a890 */ /* 0x000fc8000fffe13f */
[----:B------:R-:W-:Y:S02]  /*06f0*/  @!UP2 USHF.L.U32 UR7, UR6, 0xb, URZ ;  /* 0x0000000b0607a899 */ /* 0x000fe4000800063f */
[----:B------:R-:W-:Y:S01]  /*0700*/  @!UP2 USHF.L.U32 UR6, UR6, 0x1, URZ ;  /* 0x000000010606a899 */ /* 0x000fe2000800063f */
[----:B------:R-:W-:Y:S01]  /*0710*/  ISETP.EQ.U32.AND P3, PT, R13, 0x1, PT ;  /* 0x000000010d00780c */ /* 0x000fe20003f62070 */
[----:B------:R-:W-:Y:S01]  /*0720*/  VOTEU.ALL UP1, P0 ;  /* 0x00000000003f7886 */ /* 0x000fe20000020000 */
[----:B------:R-:W-:Y:S01]  /*0730*/  ISETP.NE.AND P2, PT, R0, R25, PT ;  /* 0x000000190000720c */ /* 0x000fe20003f45270 */
[----:B------:R-:W-:Y:S01]  /*0740*/  IMAD.MOV.U32 R13, RZ, RZ, 0x1 ;  /* 0x00000001ff0d7424 */ /* 0x000fe200078e00ff */
[----:B----4-:R-:W-:Y:S01]  /*0750*/  @!UP2 ULEA UR9, UR10, UR9, 0x18 ;  /* 0x000000090a09a291 */ /* 0x010fe2000f8ec03f */
[----:B------:R-:W-:Y:S01]  /*0760*/  LOP3.LUT P0, RZ, R10, 0x7, RZ, 0xc0, !PT ;  /* 0x000000070aff7812 */ /* 0x000fe2000780c0ff */
[----:B------:R-:W-:Y:S01]  /*0770*/  VOTEU.ALL UP2, P1 ;  /* 0x00000000003f7886 */ /* 0x000fe20000840000 */
[----:B------:R-:W-:Y:S01]  /*0780*/  ISETP.NE.AND P1, PT, R18, 0x3, PT ;  /* 0x000000031200780c */ /* 0x000fe20003f25270 */
[----:B------:R-:W2:Y:S02]  /*0790*/  FENCE.VIEW.ASYNC.S ;  /* 0x00000000000073c6 */ /* 0x000ea40000000000 */
[----:B--2---:R2:W3:Y:S01]  /*07a0*/  @!UP0 SYNCS.EXCH.64 URZ, [UR8+0x60], UR4 ;  /* 0x00006004083f85b2 */ /* 0x0044e20008000100 */
[----:B------:R-:W-:-:S02]  /*07b0*/  ISETP.LT.U32.AND P0, PT, R12, 0x4, !P0 ;  /* 0x000000040c00780c */ /* 0x000fc40004701070 */
[----:B------:R-:W-:Y:S01]  /*07c0*/  ISETP.EQ.OR P1, PT, R18, RZ, !P1 ;  /* 0x000000ff1200720c */ /* 0x000fe20004f22670 */
[----:B0-----:R-:W-:Y:S01]  /*07d0*/  IMAD.MOV R24, RZ, RZ, -R2 ;  /* 0x000000ffff187224 */ /* 0x001fe200078e0a02 */
[----:B------:R-:W-:Y:S02]  /*07e0*/  R2UR UR11, R14 ;  /* 0x000000000e0b72ca */ /* 0x000fe400000e0000 */
[----:B------:R-:W-:Y:S01]  /*07f0*/  @P2 LEA.HI R0, R12, R12, RZ, 0x1 ;  /* 0x0000000c0c002211 */ /* 0x000fe200078f08ff */
[----:B-1----:R-:W-:Y:S01]  /*0800*/  IMAD R3, R27, R24, R16 ;  /* 0x000000181b037224 */ /* 0x002fe200078e0210 */
[----:B------:R-:W-:Y:S02]  /*0810*/  ISETP.EQ.AND P1, PT, R6, RZ, P1 ;  /* 0x000000ff0600720c */ /* 0x000fe40000f22270 */
[----:B------:R-:W-:Y:S02]  /*0820*/  @P2 SHF.R.S32.HI R0, RZ, 0x1, R0 ;  /* 0x00000001ff002819 */ /* 0x000fe40000011400 */
[----:B------:R-:W-:Y:S01]  /*0830*/  SEL R7, RZ, 0x1, !P1 ;  /* 0x00000001ff077807 */ /* 0x000fe20004800000 */
[----:B------:R2:W0:Y:S01]  /*0840*/  @!UP1 SYNCS.EXCH.64 URZ, [UR8+0x68], UR4 ;  /* 0x00006804083f95b2 */ /* 0x0004220008000100 */
[----:B------:R-:W-:Y:S01]  /*0850*/  @P2 ISETP.NE.AND P5, PT, R0, R3, PT ;  /* 0x000000030000220c */ /* 0x000fe20003fa5270 */
[----:B------:R-:W-:Y:S01]  /*0860*/  NOP ;  /* 0x0000000000007918 */ /* 0x000fe20000000000 */
[----:B------:R-:W-:-:S02]  /*0870*/  SEL R0, RZ, 0x1, !P0 ;  /* 0x00000001ff007807 */ /* 0x000fc40004000000 */
[----:B------:R-:W-:Y:S02]  /*0880*/  @P2 SEL R13, RZ, 0x1, P5 ;  /* 0x00000001ff0d2807 */ /* 0x000fe40002800000 */
[----:B------:R-:W-:Y:S02]  /*0890*/  SEL R7, R7, 0x2, P6 ;  /* 0x0000000207077807 */ /* 0x000fe40003000000 */
[----:B------:R-:W-:Y:S01]  /*08a0*/  LOP3.LUT R13, R13, R0, RZ, 0xc0, !PT ;  /* 0x000000000d0d7212 */ /* 0x000fe200078ec0ff */
[----:B------:R2:W1:Y:S01]  /*08b0*/  @!UP2 SYNCS.EXCH.64 URZ, [UR9+0x40], UR6 ;  /* 0x00004006093fa5b2 */ /* 0x0004620008000100 */
[----:B------:R2:W4:Y:S01]  /*08c0*/  @!UP3 SYNCS.EXCH.64 URZ, [UR9+0x48], UR6 ;  /* 0x00004806093fb5b2 */ /* 0x0005220008000100 */
[----:B------:R2:W0:Y:S01]  /*08d0*/  @!UP4 SYNCS.EXCH.64 URZ, [UR9+0x50], UR6 ;  /* 0x00005006093fc5b2 */ /* 0x0004220008000100 */
[----:B------:R2:W0:Y:S01]  /*08e0*/  @!UP5 SYNCS.EXCH.64 URZ, [UR9+0x58], UR6 ;  /* 0x00005806093fd5b2 */ /* 0x0004220008000100 */
[----:B------:R-:W-:Y:S01]  /*08f0*/  NOP ;  /* 0x0000000000007918 */ /* 0x000fe20000000000 */
[----:B--23--:R-:W-:Y:S05]  /*0900*/  @!P3 BRA `(.L_x_3) ;  /* 0x000000000008b947 */ /* 0x00cfea0003800000 */
[----:B01--4-:R-:W-:Y:S01]  /*0910*/  UCGABAR_ARV ;  /* 0x00000000000079c7 */ /* 0x013fe20008000000 */
[----:B------:R-:W-:Y:S05]  /*0920*/  BRA `(.L_x_4) ;  /* 0x0000000000047947 */ /* 0x000fea0003800000 */
.L_x_3:
[----:B01--4-:R-:W-:Y:S01]  /*0930*/  NOP ;  /* 0x0000000000007918 */ /* 0x013fe20000000000 */
.L_x_4:
[----:B------:R-:W-:Y:S01]  /*0940*/  ULDC.64 UR4, c[0x0][0x598] ;  /* 0x0001660000047ab9 */ /* 0x000fe20000000a00 */
[----:B------:R-:W-:Y:S01]  /*0950*/  ULDC.64 UR14, c[0x0][0x208] ;  /* 0x00008200000e7ab9 */ /* 0x000fe20000000a00 */
[----:B------:R-:W-:-:S04]  /*0960*/  ISETP.NE.U32.AND P0, PT, RZ, UR4, PT ;  /* 0x00000004ff007c0c */ /* 0x000fc8000bf05070 */
[----:B------:R-:W-:-:S13]  /*0970*/  ISETP.NE.AND.EX P0, PT, RZ, UR5, PT, P0 ;  /* 0x00000005ff007c0c */ /* 0x000fda000bf05300 */
[----:B------:R-:W-:Y:S05]  /*0980*/  @!P0 BRA `(.L_x_5) ;  /* 0x00000000001c8947 */ /* 0x000fea0003800000 */
[----:B------:R-:W0:Y:S02]  /*0990*/  LDC.64 R2, c[0x0][0x598] ;  /* 0x00016600ff027b82 */ /* 0x000e240000000a00 */
[----:B0-----:R-:W2:Y:S02]  /*09a0*/  LDG.E.64 R2, desc[UR14][R2.64] ;  /* 0x0000000e02027981 */ /* 0x001ea4000c1e1b00 */
[----:B--2---:R-:W-:-:S04]  /*09b0*/  ISETP.NE.U32.AND P0, PT, R2, RZ, PT ;  /* 0x000000ff0200720c */ /* 0x004fc80003f05070 */
[----:B------:R-:W-:-:S13]  /*09c0*/  ISETP.NE.AND.EX P0, PT, R3, RZ, PT, P0 ;  /* 0x000000ff0300720c */ /* 0x000fda0003f05300 */
[----:B------:R-:W-:Y:S05]  /*09d0*/  @!P0 BRA `(.L_x_5) ;  /* 0x0000000000088947 */ /* 0x000fea0003800000 */
[----:B------:R0:W5:Y:S01]  /*09e0*/  LD.E R14, desc[UR14][R2.64] ;  /* 0x0000000e020e7980 */ /* 0x000162000c101900 */
[----:B------:R-:W-:Y:S05]  /*09f0*/  BRA `(.L_x_6) ;  /* 0x0000000000207947 */ /* 0x000fea0003800000 */
.L_x_5:
[----:B------:R-:W-:Y:S02]  /*0a00*/  ULDC.64 UR4, c[0x0][0x588] ;  /* 0x0001620000047ab9 */ /* 0x000fe40000000a00 */
[----:B------:R-:W-:-:S04]  /*0a10*/  ISETP.NE.U32.AND P0, PT, RZ, UR4, PT ;  /* 0x00000004ff007c0c */ /* 0x000fc8000bf05070 */
[----:B------:R-:W-:-:S13]  /*0a20*/  ISETP.NE.AND.EX P0, PT, RZ, UR5, PT, P0 ;  /* 0x00000005ff007c0c */ /* 0x000fda000bf05300 */
[----:B------:R-:W-:Y:S05]  /*0a30*/  @!P0 BRA `(.L_x_7) ;  /* 0x00000000000c8947 */ /* 0x000fea0003800000 */
[----:B------:R-:W0:Y:S02]  /*0a40*/  LDC.64 R14, c[0x0][0x588] ;  /* 0x00016200ff0e7b82 */ /* 0x000e240000000a00 */
[----:B0-----:R1:W5:Y:S01]  /*0a50*/  LDG.E R14, desc[UR14][R14.64] ;  /* 0x0000000e0e0e7981 */ /* 0x001362000c1e1900 */
[----:B------:R-:W-:Y:S05]  /*0a60*/  BRA `(.L_x_6) ;  /* 0x0000000000047947 */ /* 0x000fea0003800000 */
.L_x_7:
[----:B------:R-:W2:Y:S02]  /*0a70*/  LDC R14, c[0x0][0x580] ;  /* 0x00016000ff0e7b82 */ /* 0x000ea40000000800 */
.L_x_6:
[----:B------:R-:W-:Y:S02]  /*0a80*/  ULDC.64 UR4, c[0x0][0x5a0] ;  /* 0x0001680000047ab9 */ /* 0x000fe40000000a00 */
[----:B------:R-:W-:-:S04]  /*0a90*/  ISETP.NE.U32.AND P0, PT, RZ, UR4, PT ;  /* 0x00000004ff007c0c */ /* 0x000fc8000bf05070 */
[----:B------:R-:W-:-:S13]  /*0aa0*/  ISETP.NE.AND.EX P0, PT, RZ, UR5, PT, P0 ;  /* 0x00000005ff007c0c */ /* 0x000fda000bf05300 */
[----:B------:R-:W-:Y:S05]  /*0ab0*/  @!P0 BRA `(.L_x_8) ;  /* 0x00000000001c8947 */ /* 0x000fea0003800000 */
[----:B0-----:R-:W0:Y:S02]  /*0ac0*/  LDC.64 R2, c[0x0][0x5a0] ;  /* 0x00016800ff027b82 */ /* 0x001e240000000a00 */
[----:B0-----:R-:W3:Y:S02]  /*0ad0*/  LDG.E.64 R2, desc[UR14][R2.64] ;  /* 0x0000000e02027981 */ /* 0x001ee4000c1e1b00 */
[----:B---3--:R-:W-:-:S04]  /*0ae0*/  ISETP.NE.U32.AND P0, PT, R2, RZ, PT ;  /* 0x000000ff0200720c */ /* 0x008fc80003f05070 */
[----:B------:R-:W-:-:S13]  /*0af0*/  ISETP.NE.AND.EX P0, PT, R3, RZ, PT, P0 ;  /* 0x000000ff0300720c */ /* 0x000fda0003f05300 */
[----:B------:R-:W-:Y:S05]  /*0b00*/  @!P0 BRA `(.L_x_8) ;  /* 0x0000000000088947 */ /* 0x000fea0003800000 */
[----:B-1----:R0:W5:Y:S01]  /*0b10*/  LD.E R15, desc[UR14][R2.64] ;  /* 0x0000000e020f7980 */ /* 0x002162000c101900 */
[----:B------:R-:W-:Y:S05]  /*0b20*/  BRA `(.L_x_9) ;  /* 0x0000000000207947 */ /* 0x000fea0003800000 */
.L_x_8:
[----:B------:R-:W-:Y:S02]  /*0b30*/  ULDC.64 UR4, c[0x0][0x590] ;  /* 0x0001640000047ab9 */ /* 0x000fe40000000a00 */
[----:B------:R-:W-:-:S04]  /*0b40*/  ISETP.NE.U32.AND P0, PT, RZ, UR4, PT ;  /* 0x00000004ff007c0c */ /* 0x000fc8000bf05070 */
[----:B------:R-:W-:-:S13]  /*0b50*/  ISETP.NE.AND.EX P0, PT, RZ, UR5, PT, P0 ;  /* 0x00000005ff007c0c */ /* 0x000fda000bf05300 */
[----:B------:R-:W-:Y:S05]  /*0b60*/  @!P0 BRA `(.L_x_10) ;  /* 0x00000000000c8947 */ /* 0x000fea0003800000 */
[----:B0-----:R-:W1:Y:S02]  /*0b70*/  LDC.64 R2, c[0x0][0x590] ;  /* 0x00016400ff027b82 */ /* 0x001e640000000a00 */
[----:B-1----:R1:W5:Y:S01]  /*0b80*/  LDG.E R15, desc[UR14][R2.64] ;  /* 0x0000000e020f7981 */ /* 0x002362000c1e1900 */
[----:B------:R-:W-:Y:S05]  /*0b90*/  BRA `(.L_x_9) ;  /* 0x0000000000047947 */ /* 0x000fea0003800000 */
.L_x_10:
[----:B-1----:R-:W3:Y:S02]  /*0ba0*/  LDC R15, c[0x0][0x584] ;  /* 0x00016100ff0f7b82 */ /* 0x002ee40000000800 */
.L_x_9:
[----:B------:R-:W4:Y:S01]  /*0bb0*/  LDC R0, c[0x0][0x65c] ;  /* 0x00019700ff007b82 */ /* 0x000f220000000800 */
[----:B------:R-:W-:Y:S01]  /*0bc0*/  ULDC UR8, c[0x0][0x28c] ;  /* 0x0000a30000087ab9 */ /* 0x000fe20000000800 */
[----:B------:R-:W-:Y:S01]  /*0bd0*/  ISETP.NE.AND P0, PT, R6, 0x2, PT ;  /* 0x000000020600780c */ /* 0x000fe20003f05270 */
[----:B------:R-:W-:Y:S01]  /*0be0*/  UIADD3 UR8, UR8, 0x7f, URZ ;  /* 0x0000007f08087890 */ /* 0x000fe2000fffe03f */
[----:B------:R-:W-:Y:S01]  /*0bf0*/  IMAD.U32 R4, RZ, RZ, UR13 ;  /* 0x0000000dff047e24 */ /* 0x000fe2000f8e00ff */
[----:B------:R-:W-:Y:S01]  /*0c00*/  UMOV UR5, URZ ;  /* 0x0000003f00057c82 */ /* 0x000fe20008000000 */
[----:B------:R-:W-:Y:S01]  /*0c10*/  UMOV UR4, URZ ;  /* 0x0000003f00047c82 */ /* 0x000fe20008000000 */
[----:B------:R-:W-:-:S04]  /*0c20*/  USHF.R.S32.HI UR9, URZ, 0x1f, UR8 ;  /* 0x0000001f3f097899 */ /* 0x000fc80008011408 */
[----:B------:R-:W-:Y:S01]  /*0c30*/  ULEA.HI UR9, UR9, UR8, URZ, 0x7 ;  /* 0x0000000809097291 */ /* 0x000fe2000f8f383f */
[----:B----4-:R-:W-:-:S13]  /*0c40*/  ISETP.NE.AND P2, PT, R0, 0x1, PT ;  /* 0x000000010000780c */ /* 0x010fda0003f45270 */
[----:B01----:R-:W0:Y:S01]  /*0c50*/  @P2 LDC R3, c[0x0][0x10] ;  /* 0x00000400ff032b82 */ /* 0x003e220000000800 */
[----:B------:R-:W-:Y:S02]  /*0c60*/  @P2 IMAD.MOV.U32 R17, RZ, RZ, RZ ;  /* 0x000000ffff112224 */ /* 0x000fe400078e00ff */
[----:B------:R-:W-:-:S05]  /*0c70*/  @P2 IMAD.MOV.U32 R5, RZ, RZ, RZ ;  /* 0x000000ffff052224 */ /* 0x000fca00078e00ff */
[----:B------:R-:W1:Y:S01]  /*0c80*/  @!P2 LDC R9, c[0x0][0xc] ;  /* 0x00000300ff09ab82 */ /* 0x000e620000000800 */
[----:B------:R-:W-:Y:S01]  /*0c90*/  ULDC UR6, c[0x0][0xc] ;  /* 0x0000030000067ab9 */ /* 0x000fe20000000800 */
[----:B------:R-:W-:Y:S02]  /*0ca0*/  ULDC UR7, c[0x0][0x10] ;  /* 0x0000040000077ab9 */ /* 0x000fe40000000800 */
[----:B------:R-:W-:-:S04]  /*0cb0*/  UIMAD.WIDE.U32 UR6, UR6, UR7, URZ ;  /* 0x00000007060672a5 */ /* 0x000fc8000f8e003f */
[----:B------:R-:W4:Y:S01]  /*0cc0*/  LDC R8, c[0x0][0x14] ;  /* 0x00000500ff087b82 */ /* 0x000f220000000800 */
[----:B0-----:R-:W-:Y:S01]  /*0cd0*/  @P2 IMAD.WIDE.U32 R2, R3, UR13, R16 ;  /* 0x0000000d03022c25 */ /* 0x001fe2000f8e0010 */
[----:B------:R-:W-:-:S03]  /*0ce0*/  USHF.R.S32.HI UR13, URZ, 0x7, UR9 ;  /* 0x000000073f0d7899 */ /* 0x000fc60008011409 */
[----:B------:R-:W-:Y:S02]  /*0cf0*/  @P2 IMAD.IADD R3, R3, 0x1, R5 ;  /* 0x0000000103032824 */ /* 0x000fe400078e0205 */
[----:B------:R-:W-:Y:S02]  /*0d00*/  IMAD.MOV.U32 R5, RZ, RZ, RZ ;  /* 0x000000ffff057224 */ /* 0x000fe400078e00ff */
[----:B-1----:R-:W-:-:S04]  /*0d10*/  @!P2 IMAD.WIDE.U32 R4, R16, R9, R4 ;  /* 0x000000091004a225 */ /* 0x002fc800078e0004 */
[----:B------:R-:W-:Y:S02]  /*0d20*/  @!P2 IMAD.MOV.U32 R2, RZ, RZ, R4 ;  /* 0x000000ffff02a224 */ /* 0x000fe400078e0004 */
[C---:B----4-:R-:W-:Y:S02]  /*0d30*/  IMAD R21, R8.reuse, UR7, RZ ;  /* 0x0000000708157c24 */ /* 0x050fe4000f8e02ff */
[----:B------:R-:W-:Y:S01]  /*0d40*/  IMAD.WIDE.U32 R8, R8, UR6, RZ ;  /* 0x0000000608087c25 */ /* 0x000fe2000f8e00ff */
[----:B------:R-:W-:-:S03]  /*0d50*/  ULDC.64 UR6, c[0x0][0x650] ;  /* 0x0001940000067ab9 */ /* 0x000fc60000000a00 */
[----:B------:R-:W-:Y:S02]  /*0d60*/  @!P2 IMAD.MOV.U32 R3, RZ, RZ, R5 ;  /* 0x000000ffff03a224 */ /* 0x000fe400078e0005 */
[----:B------:R-:W-:Y:S01]  /*0d70*/  IMAD.IADD R0, R9, 0x1, R21 ;  /* 0x0000000109007824 */ /* 0x000fe200078e0215 */
[----:B------:R-:W-:Y:S06]  /*0d80*/  @P0 BRA `(.L_x_11) ;  /* 0x0000000000200947 */ /* 0x000fec0003800000 */
[----:B------:R-:W-:Y:S01]  /*0d90*/  UISETP.GE.U32.AND UP0, UPT, UR13, 0x3, UPT ;  /* 0x000000030d00788c */ /* 0x000fe2000bf06070 */
[----:B------:R-:W-:Y:S01]  /*0da0*/  IADD3 R2, P0, R2, R8, RZ ;  /* 0x0000000802027210 */ /* 0x000fe20007f1e0ff */
[----:B------:R-:W-:-:S04]  /*0db0*/  UIMAD.WIDE.U32 UR4, UR13, -0x55555555, URZ ;  /* 0xaaaaaaab0d0478a5 */ /* 0x000fc8000f8e003f */
[----:B------:R-:W-:Y:S01]  /*0dc0*/  USHF.R.U32.HI UR5, URZ, 0x1, UR5 ;  /* 0x000000013f057899 */ /* 0x000fe20008011605 */
[----:B------:R-:W-:Y:S02]  /*0dd0*/  IMAD.X R3, R0, 0x1, R3, P0 ;  /* 0x0000000100037824 */ /* 0x000fe400000e0603 */
[----:B------:R-:W-:Y:S02]  /*0de0*/  UMOV UR4, URZ ;  /* 0x0000003f00047c82 */ /* 0x000fe40008000000 */
[----:B------:R-:W-:Y:S02]  /*0df0*/  @UP0 ULOP3.LUT UR4, UR5, 0x1, URZ, 0xc0, !UPT ;  /* 0x0000000105040892 */ /* 0x000fe4000f8ec03f */
[----:B------:R-:W-:-:S12]  /*0e00*/  UIMAD UR5, UR5, -0x3, UR13 ;  /* 0xfffffffd050578a4 */ /* 0x000fd8000f8e020d */
.L_x_11:
[----:B------:R-:W-:Y:S01]  /*0e10*/  ISETP.GE.U32.AND P0, PT, R2, UR6, PT ;  /* 0x0000000602007c0c */ /* 0x000fe2000bf06070 */
[----:B------:R-:W-:Y:S01]  /*0e20*/  IMAD.MOV.U32 R6, RZ, RZ, -0x1 ;  /* 0xffffffffff067424 */ /* 0x000fe200078e00ff */
[----:B------:R-:W-:Y:S01]  /*0e30*/  PRMT R20, RZ, 0x7610, R20 ;  /* 0x00007610ff147816 */ /* 0x000fe20000000014 */
[----:B------:R-:W-:Y:S01]  /*0e40*/  IMAD.MOV.U32 R5, RZ, RZ, -0x1 ;  /* 0xffffffffff057424 */ /* 0x000fe200078e00ff */
[----:B------:R-:W-:Y:S01]  /*0e50*/  ISETP.GE.U32.AND.EX P0, PT, R3, UR7, PT, P0 ;  /* 0x0000000703007c0c */ /* 0x000fe2000bf06100 */
[----:B------:R-:W-:-:S12]  /*0e60*/  IMAD.MOV.U32 R4, RZ, RZ, -0x1 ;  /* 0xffffffffff047424 */ /* 0x000fd800078e00ff */
[----:B------:R-:W-:Y:S05]  /*0e70*/  @P0 BRA `(.L_x_12) ;  /* 0x0000000400240947 */ /* 0x000fea0003800000 */
[----:B------:R-:W0:Y:S01]  /*0e80*/  LDC.64 R30, c[0x0][0x628] ;  /* 0x00018a00ff1e7b82 */ /* 0x000e220000000a00 */
[----:B------:R-:W-:Y:S02]  /*0e90*/  IMAD.MOV.U32 R4, RZ, RZ, R2 ;  /* 0x000000ffff047224 */ /* 0x000fe400078e0002 */
[----:B------:R-:W-:-:S05]  /*0ea0*/  IMAD.MOV.U32 R5, RZ, RZ, R3 ;  /* 0x000000ffff057224 */ /* 0x000fca00078e0003 */
[----:B------:R-:W1:Y:S08]  /*0eb0*/  LDC R6, c[0x0][0x630] ;  /* 0x00018c00ff067b82 */ /* 0x000e700000000800 */
[----:B------:R-:W4:Y:S01]  /*0ec0*/  LDC.64 R32, c[0x0][0x620] ;  /* 0x00018800ff207b82 */ /* 0x000f220000000a00 */
[----:B0-----:R-:W-:-:S04]  /*0ed0*/  ISETP.NE.U32.AND P0, PT, R30, RZ, PT ;  /* 0x000000ff1e00720c */ /* 0x001fc80003f05070 */
[----:B------:R-:W-:-:S13]  /*0ee0*/  ISETP.NE.AND.EX P0, PT, R31, RZ, PT, P0 ;  /* 0x000000ff1f00720c */ /* 0x000fda0003f05300 */
[----:B-1--4-:R-:W-:Y:S05]  /*0ef0*/  @!P0 BRA `(.L_x_13) ;  /* 0x0000000000288947 */ /* 0x012fea0003800000 */
[----:B------:R-:W0:Y:S02]  /*0f00*/  LDC R23, c[0x0][0x634] ;  /* 0x00018d00ff177b82 */ /* 0x000e240000000800 */
[----:B0-----:R-:W-:-:S05]  /*0f10*/  IADD3 R23, P0, R2, R23, RZ ;  /* 0x0000001702177210 */ /* 0x001fca0007f1e0ff */
[----:B------:R-:W-:-:S04]  /*0f20*/  IMAD.X R29, RZ, RZ, R3, P0 ;  /* 0x000000ffff1d7224 */ /* 0x000fc800000e0603 */
[----:B------:R-:W-:-:S04]  /*0f30*/  IMAD.WIDE.U32 R4, R29, R30, RZ ;  /* 0x0000001e1d047225 */ /* 0x000fc800078e00ff */
[----:B------:R-:W-:-:S04]  /*0f40*/  IMAD.WIDE.U32 R20, P0, R23, R31, R4 ;  /* 0x0000001f17147225 */ /* 0x000fc80007800004 */
[----:B------:R-:W-:-:S04]  /*0f50*/  IMAD.WIDE.U32 R4, R23, R30, RZ ;  /* 0x0000001e17047225 */ /* 0x000fc800078e00ff */
[----:B------:R-:W-:Y:S01]  /*0f60*/  IMAD.X R23, RZ, RZ, RZ, P0 ;  /* 0x000000ffff177224 */ /* 0x000fe200000e06ff */
[----:B------:R-:W-:Y:S01]  /*0f70*/  IADD3 RZ, P0, R5, R20, RZ ;  /* 0x0000001405ff7210 */ /* 0x000fe20007f1e0ff */
[----:B------:R-:W-:-:S04]  /*0f80*/  IMAD.MOV.U32 R22, RZ, RZ, R21 ;  /* 0x000000ffff167224 */ /* 0x000fc800078e0015 */
[----:B------:R-:W-:-:S08]  /*0f90*/  IMAD.WIDE.U32.X R4, R29, R31, R22, P0 ;  /* 0x0000001f1d047225 */ /* 0x000fd000000e0416 */
.L_x_13:
[----:B------:R-:W0:Y:S01]  /*0fa0*/  LDC.64 R34, c[0x0][0x640] ;  /* 0x00019000ff227b82 */ /* 0x000e220000000a00 */
[-CC-:B------:R-:W-:Y:S01]  /*0fb0*/  SHF.R.U64 R36, R4, R6.reuse, R5.reuse ;  /* 0x0000000604247219 */ /* 0x180fe20000001205 */
[----:B------:R-:W-:Y:S01]  /*0fc0*/  IMAD.MOV.U32 R39, RZ, RZ, 0x1 ;  /* 0x00000001ff277424 */ /* 0x000fe200078e00ff */
[----:B------:R-:W-:Y:S02]  /*0fd0*/  SHF.R.U32.HI R4, RZ, R6, R5 ;  /* 0x00000006ff047219 */ /* 0x000fe40000011605 */
[----:B------:R-:W-:-:S03]  /*0fe0*/  IADD3 R21, P0, RZ, -R36, RZ ;  /* 0x80000024ff157210 */ /* 0x000fc60007f1e0ff */
[----:B------:R-:W1:Y:S02]  /*0ff0*/  LDC R20, c[0x0][0x618] ;  /* 0x00018600ff147b82 */ /* 0x000e640000000800 */
[----:B------:R-:W-:-:S04]  /*1000*/  IMAD.X R5, RZ, RZ, ~R4, P0 ;  /* 0x000000ffff057224 */ /* 0x000fc800000e0e04 */
[-C--:B------:R-:W-:Y:S02]  /*1010*/  IMAD R6, R5, R32.reuse, RZ ;  /* 0x0000002005067224 */ /* 0x080fe400078e02ff */
[----:B------:R-:W4:Y:S01]  /*1020*/  LDC R23, c[0x0][0x608] ;  /* 0x00018200ff177b82 */ /* 0x000f220000000800 */
[----:B------:R-:W-:-:S04]  /*1030*/  IMAD.WIDE.U32 R4, R21, R32, R2 ;  /* 0x0000002015047225 */ /* 0x000fc800078e0002 */
[----:B------:R-:W-:-:S03]  /*1040*/  IMAD R21, R21, R33, R6 ;  /* 0x0000002115157224 */ /* 0x000fc600078e0206 */
[----:B------:R-:W2:Y:S01]  /*1050*/  LDC R26, c[0x0][0x658] ;  /* 0x00019600ff1a7b82 */ /* 0x000ea20000000800 */
[----:B------:R-:W-:Y:S01]  /*1060*/  IMAD.IADD R5, R5, 0x1, R21 ;  /* 0x0000000105057824 */ /* 0x000fe200078e0215 */
[----:B0-----:R-:W-:Y:S01]  /*1070*/  ISETP.NE.U32.AND P0, PT, R34, RZ, PT ;  /* 0x000000ff2200720c */ /* 0x001fe20003f05070 */
[----:B------:R-:W-:-:S03]  /*1080*/  IMAD.MOV.U32 R21, RZ, RZ, -0x1 ;  /* 0xffffffffff157424 */ /* 0x000fc600078e00ff */
[----:B------:R-:W-:Y:S02]  /*1090*/  ISETP.NE.AND.EX P0, PT, R35, RZ, PT, P0 ;  /* 0x000000ff2300720c */ /* 0x000fe40003f05300 */
[----:B------:R-:W0:Y:S01]  /*10a0*/  LDC R33, c[0x0][0x600] ;  /* 0x00018000ff217b82 */ /* 0x000e220000000800 */
[-CC-:B-1----:R-:W-:Y:S02]  /*10b0*/  SHF.R.U64 R31, R4, R20.reuse, R5.reuse ;  /* 0x00000014041f7219 */ /* 0x182fe40000001205 */
[----:B------:R-:W-:-:S05]  /*10c0*/  SHF.R.U32.HI R4, RZ, R20, R5 ;  /* 0x00000014ff047219 */ /* 0x000fca0000011605 */
[----:B------:R-:W1:Y:S01]  /*10d0*/  LDC R28, c[0x0][0x648] ;  /* 0x00019200ff1c7b82 */ /* 0x000e620000000800 */
[-CC-:B----4-:R-:W-:Y:S02]  /*10e0*/  SHF.R.U64 R41, R31, R23.reuse, R4.reuse ;  /* 0x000000171f297219 */ /* 0x190fe40000001204 */
[----:B------:R-:W-:-:S05]  /*10f0*/  SHF.R.U32.HI R5, RZ, R23, R4 ;  /* 0x00000017ff057219 */ /* 0x000fca0000011604 */
[----:B------:R-:W4:Y:S01]  /*1100*/  LDC R37, c[0x0][0x638] ;  /* 0x00018e00ff257b82 */ /* 0x000f220000000800 */
[-C--:B--2---:R-:W-:Y:S02]  /*1110*/  SHF.L.U32 R4, R21, R26.reuse, RZ ;  /* 0x0000001a15047219 */ /* 0x084fe400000006ff */
[--C-:B------:R-:W-:Y:S02]  /*1120*/  SHF.R.U64 R32, R41, R26, R5.reuse ;  /* 0x0000001a29207219 */ /* 0x100fe40000001205 */
[----:B------:R-:W-:Y:S02]  /*1130*/  LOP3.LUT R6, RZ, R4, RZ, 0x33, !PT ;  /* 0x00000004ff067212 */ /* 0x000fe400078e33ff */
[----:B------:R-:W-:Y:S01]  /*1140*/  SHF.R.U32.HI R5, RZ, R26, R5 ;  /* 0x0000001aff057219 */ /* 0x000fe20000011605 */
[----:B------:R-:W2:Y:S01]  /*1150*/  LDC R30, c[0x0][0x610] ;  /* 0x00018400ff1e7b82 */ /* 0x000ea20000000800 */
[----:B------:R-:W-:Y:S01]  /*1160*/  IMAD.MOV.U32 R4, RZ, RZ, R32 ;  /* 0x000000ffff047224 */ /* 0x000fe200078e0020 */
[----:B------:R-:W-:Y:S06]  /*1170*/  @!P0 BRA `(.L_x_14) ;  /* 0x0000000000288947 */ /* 0x000fec0003800000 */
[----:B------:R-:W3:Y:S02]  /*1180*/  LDC R23, c[0x0][0x64c] ;  /* 0x00019300ff177b82 */ /* 0x000ee40000000800 */
[----:B---3--:R-:W-:-:S05]  /*1190*/  IADD3 R23, P0, R32, R23, RZ ;  /* 0x0000001720177210 */ /* 0x008fca0007f1e0ff */
        /* <DEDUP_REMOVED lines=8> */
.L_x_14:
[----:B-1----:R-:W-:Y:S01]  /*1220*/  SHF.R.U64 R17, R4, R28, R5 ;  /* 0x0000001c04117219 */ /* 0x002fe20000001205 */
[----:B------:R-:W-:Y:S01]  /*1230*/  @P2 IMAD R25, R27, R24, R16 ;  /* 0x000000181b192224 */ /* 0x000fe200078e0210 */
[----:B------:R-:W-:Y:S02]  /*1240*/  SHF.L.U32 R4, R39, R26, RZ ;  /* 0x0000001a27047219 */ /* 0x000fe400000006ff */
[----:B------:R-:W-:Y:S01]  /*1250*/  LOP3.LUT R5, R41, R6, RZ, 0xc0, !PT ;  /* 0x0000000629057212 */ /* 0x000fe200078ec0ff */
[----:B0-----:R-:W-:Y:S02]  /*1260*/  VIADD R6, R33, 0xffffffff ;  /* 0xffffffff21067836 */ /* 0x001fe40000000000 */
[----:B------:R-:W-:Y:S02]  /*1270*/  IMAD.MOV R20, RZ, RZ, -R17 ;  /* 0x000000ffff147224 */ /* 0x000fe400078e0a11 */
[----:B------:R-:W-:Y:S01]  /*1280*/  IMAD R16, R4, R17, R5 ;  /* 0x0000001104107224 */ /* 0x000fe200078e0205 */
[----:B------:R-:W-:Y:S01]  /*1290*/  LOP3.LUT R17, R31, R6, RZ, 0xc0, !PT ;  /* 0x000000061f117212 */ /* 0x000fe200078ec0ff */
[----:B----4-:R-:W-:-:S02]  /*12a0*/  IMAD R4, R20, R37, R32 ;  /* 0x0000002514047224 */ /* 0x010fc400078e0220 */
[----:B--2---:R-:W-:Y:S02]  /*12b0*/  IMAD R6, R16, R30, R25 ;  /* 0x0000001e10067224 */ /* 0x004fe400078e0219 */
[----:B------:R-:W-:Y:S02]  /*12c0*/  IMAD R17, R4, R33, R17 ;  /* 0x0000002104117224 */ /* 0x000fe400078e0211 */
[----:B------:R-:W-:Y:S02]  /*12d0*/  IMAD.MOV.U32 R20, RZ, RZ, 0x1 ;  /* 0x00000001ff147424 */ /* 0x000fe400078e00ff */
[----:B------:R-:W-:Y:S01]  /*12e0*/  IMAD.MOV.U32 R4, RZ, RZ, R36 ;  /* 0x000000ffff047224 */ /* 0x000fe200078e0024 */
[----:B------:R-:W-:Y:S02]  /*12f0*/  SEL R5, R17, R6, !P2 ;  /* 0x0000000611057207 */ /* 0x000fe40005000000 */
[----:B------:R-:W-:-:S07]  /*1300*/  SEL R6, R6, R17, !P2 ;  /* 0x0000001106067207 */ /* 0x000fce0005000000 */
.L_x_12:
[----:B------:R-:W-:Y:S05]  /*1310*/  @!P3 BRA `(.L_x_15) ;  /* 0x00000000000cb947 */ /* 0x000fea0003800000 */
[----:B------:R-:W-:Y:S01]  /*1320*/  UCGABAR_WAIT ;  /* 0x0000000000007dc7 */ /* 0x000fe20008000000 */
[----:B------:R-:W-:Y:S01]  /*1330*/  CCTL.IVALL ;  /* 0x00000000ff00798f */ /* 0x000fe20002000000 */
[----:B------:R-:W-:Y:S05]  /*1340*/  BRA `(.L_x_16) ;  /* 0x0000000000047947 */ /* 0x000fea0003800000 */
.L_x_15:
[----:B------:R-:W-:Y:S06]  /*1350*/  BAR.SYNC.DEFER_BLOCKING 0x0 ;  /* 0x0000000000007b1d */ /* 0x000fec0000010000 */
.L_x_16:
[----:B------:R-:W-:Y:S05]  /*1360*/  @!P4 BRA `(.L_x_17) ;  /* 0x0000006c00c8c947 */ /* 0x000fea0003800000 */
[----:B------:R-:W-:-:S13]  /*1370*/  ISETP.GT.U32.AND P0, PT, R38, 0x1, PT ;  /* 0x000000012600780c */ /* 0x000fda0003f04070 */
[----:B------:R-:W-:Y:S05]  /*1380*/  @P0 EXIT ;  /* 0x000000000000094d */ /* 0x000fea0003800000 */
.L_x_18:
[----:B------:R-:W-:-:S08]  /*1390*/  NOP ;  /* 0x0000000000007918 */ /* 0x000fd00000000000 */
[----:B------:R-:W0:Y:S02]  /*13a0*/  USETMAXREG.TRY_ALLOC.CTAPOOL UP0, 0xe8 ;  /* 0x000000e8000079c8 */ /* 0x000e240008000600 */
[----:B0-----:R-:W-:-:S13]  /*13b0*/  PLOP3.LUT P0, PT, PT, PT, UP0, 0x80, 0x0 ;  /* 0x000000000000781c */ /* 0x001fda0003f0f008 */
[----:B------:R-:W-:Y:S05]  /*13c0*/  @!P0 BRA `(.L_x_18) ;  /* 0xfffffffc00f08947 */ /* 0x000fea000383ffff */
[----:B------:R-:W-:-:S13]  /*13d0*/  LOP3.LUT P0, RZ, R20, 0xff, RZ, 0xc0, !PT ;  /* 0x000000ff14ff7812 */ /* 0x000fda000780c0ff */
[----:B------:R-:W-:Y:S05]  /*13e0*/  @!P0 EXIT ;  /* 0x000000000000894d */ /* 0x000fea0003800000 */
[----:B------:R-:W0:Y:S01]  /*13f0*/  S2UR UR6, SR_CgaCtaId ;  /* 0x00000000000679c3 */ /* 0x000e220000008800 */
[CC--:B------:R-:W-:Y:S01]  /*1400*/  LEA.HI R11, R19.reuse, R10.reuse, RZ, 0x2 ;  /* 0x0000000a130b7211 */ /* 0x0c0fe200078f10ff */
[----:B------:R-:W-:Y:S01]  /*1410*/  UIADD3 UR7, UR11, -0x1, URZ ;  /* 0xffffffff0b077890 */ /* 0x000fe2000fffe03f */
[----:B------:R-:W-:Y:S01]  /*1420*/  LEA.HI R19, R19, R10, RZ, 0x5 ;  /* 0x0000000a13137211 */ /* 0x000fe200078f28ff */
[----:B------:R-:W-:Y:S01]  /*1430*/  UMOV UR9, 0x400 ;  /* 0x0000040000097882 */ /* 0x000fe20000000000 */
[--C-:B------:R-:W-:Y:S01]  /*1440*/  SHF.R.S32.HI R18, RZ, 0x2, R11.reuse ;  /* 0x00000002ff127819 */ /* 0x100fe2000001140b */
[----:B------:R-:W-:Y:S01]  /*1450*/  UISETP.LT.AND UP0, UPT, UR13, 0x1, UPT ;  /* 0x000000010d00788c */ /* 0x000fe2000bf01270 */
[----:B------:R-:W-:Y:S01]  /*1460*/  SHF.R.S32.HI R17, RZ, 0x1f, R11 ;  /* 0x0000001fff117819 */ /* 0x000fe2000001140b */
[----:B------:R-:W-:Y:S01]  /*1470*/  USHF.L.U32 UR21, UR13, 0x1, URZ ;  /* 0x000000010d157899 */ /* 0x000fe2000800063f */
[----:B------:R-:W-:Y:S01]  /*1480*/  LOP3.LUT R11, R11, 0xfffffffc, RZ, 0xc0, !PT ;  /* 0xfffffffc0b0b7812 */ /* 0x000fe200078ec0ff */
[----:B------:R-:W-:Y:S01]  /*1490*/  USEL UR10, UR13, 0x1, UP0 ;  /* 0x000000010d0a7887 */ /* 0x000fe20008000000 */
[----:B------:R-:W-:Y:S01]  /*14a0*/  LEA.HI R17, R17, R18, RZ, 0x3 ;  /* 0x0000001211117211 */ /* 0x000fe200078f18ff */
[----:B------:R-:W-:Y:S01]  /*14b0*/  UISETP.NE.AND UP0, UPT, UR7, URZ, UPT ;  /* 0x0000003f0700728c */ /* 0x000fe2000bf05270 */
[----:B------:R-:W-:Y:S01]  /*14c0*/  LOP3.LUT R148, R7, 0x1, RZ, 0xfc, !PT ;  /* 0x0000000107947812 */ /* 0x000fe200078efcff */
[----:B------:R-:W-:Y:S01]  /*14d0*/  IMAD.IADD R16, R10, 0x1, -R11 ;  /* 0x000000010a107824 */ /* 0x000fe200078e0a0b */
[----:B------:R-:W-:Y:S01]  /*14e0*/  LOP3.LUT R17, R17, 0xfffffff8, RZ, 0xc0, !PT ;  /* 0xfffffff811117812 */ /* 0x000fe200078ec0ff */
[----:B------:R-:W-:-:S04]  /*14f0*/  UIADD3 UR10, -UR10, UR13, URZ ;  /* 0x0000000d0a0a7290 */ /* 0x000fc8000fffe13f */
[----:B------:R-:W-:Y:S01]  /*1500*/  IMAD.IADD R18, R18, 0x1, -R17 ;  /* 0x0000000112127824 */ /* 0x000fe200078e0a11 */
[----:B------:R-:W-:Y:S01]  /*1510*/  SHF.R.S32.HI R17, RZ, 0x5, R19 ;  /* 0x00000005ff117819 */ /* 0x000fe20000011413 */
[----:B0-----:R-:W-:-:S03]  /*1520*/  ULEA UR9, UR6, UR9, 0x18 ;  /* 0x0000000906097291 */ /* 0x001fc6000f8ec03f */
[--C-:B------:R-:W-:Y:S01]  /*1530*/  SHF.R.S32.HI R19, RZ, 0x1f, R18.reuse ;  /* 0x0000001fff137819 */ /* 0x100fe20000011412 */
[----:B------:R-:W-:Y:S01]  /*1540*/  USHF.L.U32 UR6, UR7, 0x3, URZ ;  /* 0x0000000307067899 */ /* 0x000fe2000800063f */
[C-C-:B------:R-:W-:Y:S01]  /*1550*/  IMAD R20, R17.reuse, -0x10, -R18.reuse ;  /* 0xfffffff011147824 */ /* 0x140fe200078e0a12 */
[----:B------:R-:W-:Y:S02]  /*1560*/  USEL UR7, URZ, 0x1, UP0 ;  /* 0x000000013f077887 */ /* 0x000fe40008000000 */
[----:B------:R-:W-:Y:S01]  /*1570*/  ULOP3.LUT UR6, UR6, 0x8, URZ, 0xc0, !UPT ;  /* 0x0000000806067892 */ /* 0x000fe2000f8ec03f */
[----:B------:R-:W-:Y:S01]  /*1580*/  IMAD.WIDE R10, R17, 0x10, R18 ;  /* 0x00000010110a7825 */ /* 0x000fe200078e0212 */
[----:B------:R-:W-:Y:S02]  /*1590*/  UIADD3 UR22, UR9, 0x40, URZ ;  /* 0x0000004009167890 */ /* 0x000fe4000fffe03f */
[----:B------:R-:W-:Y:S01]  /*15a0*/  ULOP3.LUT UR23, UR6, 0x8, URZ, 0x3c, !UPT ;  /* 0x0000000806177892 */ /* 0x000fe2000f8e3c3f */
[----:B------:R-:W-:Y:S01]  /*15b0*/  IMAD.U32 R150, RZ, RZ, UR7 ;  /* 0x00000007ff967e24 */ /* 0x000fe2000f8e00ff */
[----:B------:R-:W-:-:S02]  /*15c0*/  ULOP3.LUT UR12, UR6, 0x18, URZ, 0x3c, !UPT ;  /* 0x00000018060c7892 */ /* 0x000fc4000f8e3c3f */
[----:B------:R-:W-:Y:S01]  /*15d0*/  ULEA UR11, UR11, UR22, 0x3 ;  /* 0x000000160b0b7291 */ /* 0x000fe2000f8e183f */
[----:B------:R-:W-:Y:S02]  /*15e0*/  ULDC UR6, c[0x0][0x284] ;  /* 0x0000a10000067ab9 */ /* 0x000fe40000000800 */
[----:B------:R-:W-:-:S09]  /*15f0*/  VIADD R17, R20, UR6 ;  /* 0x0000000614117c36 */ /* 0x000fd20008000000 */
.L_x_173:
[----:B------:R-:W-:Y:S01]  /*1600*/  SHF.L.U32 R18, R150, 0x1f, RZ ;  /* 0x0000001f96127819 */ /* 0x000fe200000006ff */
[----:B------:R-:W0:Y:S01]  /*1610*/  LDC R19, c[0x0][0x28c] ;  /* 0x0000a300ff137b82 */ /* 0x000e220000000800 */
[----:B------:R-:W-:Y:S01]  /*1620*/  UMOV UR6, URZ ;  /* 0x0000003f00067c82 */ /* 0x000fe20008000000 */
[----:B------:R-:W-:Y:S01]  /*1630*/  UMOV UR20, UR5 ;  /* 0x0000000500147c82 */ /* 0x000fe20008000000 */
[----:B-1----:R-:W1:Y:S01]  /*1640*/  SYNCS.PHASECHK.TRANS64.TRYWAIT P0, [UR11+-0x8], R18 ;  /* 0xfffff812ff0075a7 */ /* 0x002e62000800014b */
[----:B0-----:R-:W-:Y:S01]  /*1650*/  ISETP.GE.AND P1, PT, R19, 0x1, PT ;  /* 0x000000011300780c */ /* 0x001fe20003f26270 */
[----:B-1-34-:R-:W-:-:S12]  /*1660*/  @!P0 BRA `(.L_x_19) ;  /* 0x0000007c00208947 */ /* 0x01afd80003800000 */
.L_x_194:
[----:B------:R-:W-:Y:S01]  /*1670*/  UMOV UR7, URZ ;  /* 0x0000003f00077c82 */ /* 0x000fe20008000000 */
[----:B------:R-:W-:Y:S01]  /*1680*/  UMOV UR8, URZ ;  /* 0x0000003f00087c82 */ /* 0x000fe20008000000 */
[----:B------:R-:W-:Y:S02]  /*1690*/  CS2R R88, SRZ ;  /* 0x0000000000587805 */ /* 0x000fe4000001ff00 */
[----:B------:R-:W-:Y:S02]  /*16a0*/  CS2R R22, SRZ ;  /* 0x0000000000167805 */ /* 0x000fe4000001ff00 */
[----:B------:R-:W-:Y:S02]  /*16b0*/  CS2R R90, SRZ ;  /* 0x00000000005a7805 */ /* 0x000fe4000001ff00 */
[----:B------:R-:W-:Y:S02]  /*16c0*/  CS2R R92, SRZ ;  /* 0x00000000005c7805 */ /* 0x000fe4000001ff00 */
[----:B------:R-:W-:-:S02]  /*16d0*/  CS2R R94, SRZ ;  /* 0x00000000005e7805 */ /* 0x000fc4000001ff00 */
[----:B------:R-:W-:Y:S02]  /*16e0*/  CS2R R96, SRZ ;  /* 0x0000000000607805 */ /* 0x000fe4000001ff00 */
        /* <DEDUP_REMOVED lines=24> */
[----:B------:R-:W-:Y:S01]  /*1870*/  CS2R R146, SRZ ;  /* 0x0000000000927805 */ /* 0x000fe2000001ff00 */
[----:B------:R-:W-:Y:S01]  /*1880*/  IMAD.MOV.U32 R149, RZ, RZ, RZ ;  /* 0x000000ffff957224 */ /* 0x000fe200078e00ff */
[----:B------:R-:W-:Y:S01]  /*1890*/  CS2R R24, SRZ ;  /* 0x0000000000187805 */ /* 0x000fe2000001ff00 */
[----:B------:R-:W-:Y:S01]  /*18a0*/  IMAD.MOV.U32 R151, RZ, RZ, RZ ;  /* 0x000000ffff977224 */ /* 0x000fe200078e00ff */
[----:B------:R-:W-:Y:S01]  /*18b0*/  CS2R R26, SRZ ;  /* 0x00000000001a7805 */ /* 0x000fe2000001ff00 */
[----:B------:R-:W-:Y:S01]  /*18c0*/  IMAD.U32 R152, RZ, RZ, UR4 ;  /* 0x00000004ff987e24 */ /* 0x000fe2000f8e00ff */
        /* <DEDUP_REMOVED lines=29> */
[----:B------:R-:W-:Y:S01]  /*1aa0*/  CS2R R86, SRZ ;  /* 0x0000000000567805 */ /* 0x000fe2000001ff00 */
[----:B------:R-:W-:Y:S06]  /*1ab0*/  @!P1 BRA `(.L_x_20) ;  /* 0x00000008006c9947 */ /* 0x000fec0003800000 */
[----:B------:R-:W-:-:S13]  /*1ac0*/  ISETP.NE.AND P1, PT, R148, 0x3, PT ;  /* 0x000000039400780c */ /* 0x000fda0003f25270 */
[----:B------:R-:W-:Y:S05]  /*1ad0*/  @!P1 BRA `(.L_x_21) ;  /* 0x0000000000049947 */ /* 0x000fea0003800000 */
[----:B------:R-:W-:Y:S01]  /*1ae0*/  BPT.TRAP 0x1 ;  /* 0x000000040000795c */ /* 0x000fe20000300000 */
.L_x_21:
[----:B------:R-:W-:Y:S01]  /*1af0*/  ULEA UR6, UR5, UR9, 0x3 ;  /* 0x0000000905067291 */ /* 0x000fe2000f8e183f */
[----:B0-----:R-:W-:-:S05]  /*1b00*/  IMAD.U32 R18, RZ, RZ, UR4 ;  /* 0x00000004ff127e24 */ /* 0x001fca000f8e00ff */
[----:B------:R-:W-:-:S04]  /*1b10*/  SHF.L.U32 R18, R18, 0x1f, RZ ;  /* 0x0000001f12127819 */ /* 0x000fc800000006ff */
[----:B------:R0:W1:Y:S01]  /*1b20*/  SYNCS.PHASECHK.TRANS64.TRYWAIT P0, [UR6], R18 ;  /* 0x00000012ff0075a7 */ /* 0x0000620008000146 */
[----:B------:R-:W-:Y:S05]  /*1b30*/  @!P1 BRA `(.L_x_22) ;  /* 0x0000000000049947 */ /* 0x000fea0003800000 */
[----:B------:R-:W-:Y:S01]  /*1b40*/  BPT.TRAP 0x1 ;  /* 0x000000040000795c */ /* 0x000fe20000300000 */
.L_x_22:
[----:B-1----:R-:W-:Y:S05]  /*1b50*/  @P0 BRA `(.L_x_23) ;  /* 0x0000000000080947 */ /* 0x002fea0003800000 */
[----:B------:R-:W1:Y:S02]  /*1b60*/  SYNCS.PHASECHK.TRANS64.TRYWAIT P0, [UR6], R18 ;  /* 0x00000012ff0075a7 */ /* 0x000e640008000146 */
[----:B-1----:R-:W-:Y:S05]  /*1b70*/  @!P0 BRA `(.L_x_24) ;  /* 0x0000007400f48947 */ /* 0x002fea0003800000 */
.L_x_23:
[----:B------:R-:W-:Y:S01]  /*1b80*/  UIADD3 UR6, UR9, 0x100, URZ ;  /* 0x0000010009067890 */ /* 0x000fe2000fffe03f */
[----:B------:R-:W-:Y:S01]  /*1b90*/  WARPGROUP.ARRIVE ;  /* 0x00000000000079c5 */ /* 0x000fe20000000000 */
[----:B------:R-:W-:Y:S01]  /*1ba0*/  UIADD3 UR7, UR9, 0x6100, URZ ;  /* 0x0000610009077890 */ /* 0x000fe2000fffe03f */
[----:B------:R-:W-:Y:S01]  /*1bb0*/  CS2R R88, SRZ ;  /* 0x0000000000587805 */ /* 0x000fe2000001ff00 */
[----:B------:R-:W-:Y:S01]  /*1bc0*/  USHF.R.U32.HI UR6, URZ, 0x4, UR6 ;  /* 0x000000043f067899 */ /* 0x000fe20008011606 */
[----:B------:R-:W-:Y:S01]  /*1bd0*/  CS2R R22, SRZ ;  /* 0x0000000000167805 */ /* 0x000fe2000001ff00 */
[----:B------:R-:W-:Y:S01]  /*1be0*/  USHF.R.U32.HI UR7, URZ, 0x4, UR7 ;  /* 0x000000043f077899 */ /* 0x000fe20008011607 */
[----:B------:R-:W-:Y:S01]  /*1bf0*/  CS2R R90, SRZ ;  /* 0x00000000005a7805 */ /* 0x000fe2000001ff00 */
[----:B------:R-:W-:Y:S01]  /*1c00*/  ULOP3.LUT UR6, UR6, 0x3fff, URZ, 0xc0, !UPT ;  /* 0x00003fff06067892 */ /* 0x000fe2000f8ec03f */
[----:B------:R-:W-:Y:S01]  /*1c10*/  CS2R R92, SRZ ;  /* 0x00000000005c7805 */ /* 0x000fe2000001ff00 */
[----:B------:R-:W-:Y:S01]  /*1c20*/  ULOP3.LUT UR7, UR7, 0x3fff, URZ, 0xc0, !UPT ;  /* 0x00003fff07077892 */ /* 0x000fe2000f8ec03f */
[----:B------:R-:W-:Y:S01]  /*1c30*/  CS2R R94, SRZ ;  /* 0x00000000005e7805 */ /* 0x000fe2000001ff00 */
[----:B------:R-:W-:Y:S01]  /*1c40*/  ULOP3.LUT UR6, UR6, 0x10000, URZ, 0xfc, !UPT ;  /* 0x0001000006067892 */ /* 0x000fe2000f8efc3f */
[----:B------:R-:W-:Y:S01]  /*1c50*/  CS2R R96, SRZ ;  /* 0x0000000000607805 */ /* 0x000fe2000001ff00 */
[----:B------:R-:W-:Y:S01]  /*1c60*/  ULOP3.LUT UR7, UR7, 0x10000, URZ, 0xfc, !UPT ;  /* 0x0001000007077892 */ /* 0x000fe2000f8efc3f */
[----:B------:R-:W-:Y:S01]  /*1c70*/  CS2R R98, SRZ ;  /* 0x0000000000627805 */ /* 0x000fe2000001ff00 */
[----:B------:R-:W-:Y:S01]  /*1c80*/  ULEA UR6, UR5, UR6, 0x9 ;  /* 0x0000000605067291 */ /* 0x000fe2000f8e483f */
[----:B------:R-:W-:Y:S01]  /*1c90*/  CS2R R102, SRZ ;  /* 0x0000000000667805 */ /* 0x000fe2000001ff00 */
[----:B------:R-:W-:Y:S01]  /*1ca0*/  ULEA UR7, UR5, UR7, 0xa ;  /* 0x0000000705077291 */ /* 0x000fe2000f8e503f */
[----:B------:R-:W-:Y:S01]  /*1cb0*/  CS2R R100, SRZ ;  /* 0x0000000000647805 */ /* 0x000fe2000001ff00 */
[----:B------:R-:W-:Y:S01]  /*1cc0*/  UMOV UR17, 0x40000040 ;  /* 0x4000004000117882 */ /* 0x000fe20000000000 */
[----:B------:R-:W-:Y:S01]  /*1cd0*/  UMOV UR19, 0x40000040 ;  /* 0x4000004000137882 */ /* 0x000fe20000000000 */
[----:B------:R-:W-:Y:S01]  /*1ce0*/  CS2R R104, SRZ ;  /* 0x0000000000687805 */ /* 0x000fe2000001ff00 */
[----:B------:R-:W-:Y:S01]  /*1cf0*/  UMOV UR16, UR6 ;  /* 0x0000000600107c82 */ /* 0x000fe20008000000 */
[----:B------:R-:W-:Y:S01]  /*1d00*/  CS2R R106, SRZ ;  /* 0x00000000006a7805 */ /* 0x000fe2000001ff00 */
[----:B------:R-:W-:Y:S01]  /*1d10*/  UMOV UR18, UR7 ;  /* 0x0000000700127c82 */ /* 0x000fe20008000000 */
[----:B------:R-:W-:Y:S01]  /*1d20*/  CS2R R108, SRZ ;  /* 0x00000000006c7805 */ /* 0x000fe2000001ff00 */
[----:B------:R-:W-:Y:S01]  /*1d30*/  QGMMA.64x128x32.F32.E5M2.E5M2 R24, gdesc[UR16], RZ, !UPT ;  /* 0x01e00000101879f3 */ /* 0x000fe2000c7038ff */
[----:B------:R-:W-:Y:S01]  /*1d40*/  UIADD3 UR16, UR6, 0x2, URZ ;  /* 0x0000000206107890 */ /* 0x000fe2000fffe03f */
[----:B------:R-:W-:Y:S01]  /*1d50*/  CS2R R110, SRZ ;  /* 0x00000000006e7805 */ /* 0x000fe2000001ff00 */
[----:B------:R-:W-:Y:S01]  /*1d60*/  UIADD3 UR18, UR7, 0x2, URZ ;  /* 0x0000000207127890 */ /* 0x000fe2000fffe03f */
[----:B------:R-:W-:Y:S01]  /*1d70*/  CS2R R112, SRZ ;  /* 0x0000000000707805 */ /* 0x000fe2000001ff00 */
[----:B------:R-:W-:Y:S01]  /*1d80*/  UMOV UR17, 0x40000040 ;  /* 0x4000004000117882 */ /* 0x000fe20000000000 */
[----:B------:R-:W-:Y:S01]  /*1d90*/  UMOV UR19, 0x40000040 ;  /* 0x4000004000137882 */ /* 0x000fe20000000000 */
        /* <DEDUP_REMOVED lines=17> */
[----:B------:R-:W-:Y:S02]  /*1eb0*/  IMAD.MOV.U32 R149, RZ, RZ, RZ ;  /* 0x000000ffff957224 */ /* 0x000fe400078e00ff */
[----:B------:R-:W-:Y:S01]  /*1ec0*/  IMAD.MOV.U32 R151, RZ, RZ, RZ ;  /* 0x000000ffff977224 */ /* 0x000fe200078e00ff */
[----:B------:R-:W-:Y:S01]  /*1ed0*/  QGMMA.64x128x32.F32.E5M2.E5M2 R24, gdesc[UR16], R24 ;  /* 0x01e00000101879f3 */ /* 0x000fe20008703818 */
[----:B------:R-:W-:-:S02]  /*1ee0*/  UIADD3 UR16, UR6, 0x4, URZ ;  /* 0x0000000406107890 */ /* 0x000fc4000fffe03f */
[----:B------:R-:W-:Y:S01]  /*1ef0*/  UIADD3 UR18, UR7, 0x4, URZ ;  /* 0x0000000407127890 */ /* 0x000fe2000fffe03f */
[----:B------:R-:W-:Y:S01]  /*1f00*/  UMOV UR17, 0x40000040 ;  /* 0x4000004000117882 */ /* 0x000fe20000000000 */
[----:B------:R-:W-:-:S07]  /*1f10*/  UMOV UR19, 0x40000040 ;  /* 0x4000004000137882 */ /* 0x000fce0000000000 */
[----:B------:R-:W-:Y:S01]  /*1f20*/  QGMMA.64x128x32.F32.E5M2.E5M2 R24, gdesc[UR16], R24 ;  /* 0x01e00000101879f3 */ /* 0x000fe20008703818 */
[----:B------:R-:W-:Y:S02]  /*1f30*/  UIADD3 UR18, UR7, 0x6, URZ ;  /* 0x0000000607127890 */ /* 0x000fe4000fffe03f */
[----:B------:R-:W-:Y:S01]  /*1f40*/  UIADD3 UR16, UR6, 0x6, URZ ;  /* 0x0000000606107890 */ /* 0x000fe2000fffe03f */
[----:B------:R-:W-:Y:S01]  /*1f50*/  ULDC UR7, c[0x0][0x50c] ;  /* 0x0001430000077ab9 */ /* 0x000fe20000000800 */
[----:B------:R-:W-:Y:S01]  /*1f60*/  UMOV UR17, 0x40000040 ;  /* 0x4000004000117882 */ /* 0x000fe20000000000 */
[----:B------:R-:W-:Y:S01]  /*1f70*/  UISETP.NE.AND UP0, UPT, UR7, 0x4, UPT ;  /* 0x000000040700788c */ /* 0x000fe2000bf05270 */
[----:B------:R-:W-:Y:S01]  /*1f80*/  UMOV UR19, 0x40000040 ;  /* 0x4000004000137882 */ /* 0x000fe20000000000 */
[----:B------:R-:W-:Y:S02]  /*1f90*/  UMOV UR6, 0x4 ;  /* 0x0000000400067882 */ /* 0x000fe40000000000 */
[----:B------:R-:W-:-:S06]  /*1fa0*/  USEL UR7, URZ, 0x1, UP0 ;  /* 0x000000013f077887 */ /* 0x000fcc0008000000 */
[----:B------:R-:W-:Y:S01]  /*1fb0*/  ISETP.NE.AND P0, PT, RZ, UR7, PT ;  /* 0x00000007ff007c0c */ /* 0x000fe2000bf05270 */
[----:B------:R-:W-:-:S12]  /*1fc0*/  QGMMA.64x128x32.F32.E5M2.E5M2 R24, gdesc[UR16], R24, gsb0 ;  /* 0x01e00000101879f3 */ /* 0x000fd80008003818 */
[----:B------:R-:W-:Y:S05]  /*1fd0*/  @!P0 BRA `(.L_x_25) ;  /* 0x0000000400088947 */ /* 0x000fea0003800000 */
[----:B------:R-:W-:Y:S02]  /*1fe0*/  WARPGROUP.DEPBAR.LE gsb0, 0x0 ;  /* 0x00008000000079c5 */ /* 0x000fe40000010000 */
[----:B------:R-:W-:-:S01]  /*1ff0*/  FADD R151, RZ, R24 ;  /* 0x00000018ff977221 */ /* 0x000fc20000000000 */
[----:B------:R-:W-:Y:S01]  /*2000*/  FADD R146, RZ, R25 ;  /* 0x00000019ff927221 */ /* 0x000fe20000000000 */
        /* <DEDUP_REMOVED lines=62> */
[----:B------:R-:W-:-:S06]  /*23f0*/  UMOV UR6, URZ ;  /* 0x0000003f00067c82 */ /* 0x000fcc0008000000 */
.L_x_25:
[----:B------:R-:W-:-:S04]  /*2400*/  UIADD3 UR20, UR5, 0x1, URZ ;  /* 0x0000000105147890 */ /* 0x000fc8000fffe03f */
[----:B------:R-:W-:-:S04]  /*2410*/  UISETP.NE.AND UP0, UPT, UR20, 0x3, UPT ;  /* 0x000000031400788c */ /* 0x000fc8000bf05270 */
[----:B------:R-:W-:Y:S02]  /*2420*/  USEL UR8, URZ, 0x1, UP0 ;  /* 0x000000013f087887 */ /* 0x000fe40008000000 */
[----:B------:R-:W-:Y:S02]  /*2430*/  USEL UR20, UR20, URZ, UP0 ;  /* 0x0000003f14147287 */ /* 0x000fe40008000000 */
[----:B------:R-:W-:-:S06]  /*2440*/  ULOP3.LUT UR8, UR4, UR8, URZ, 0x3c, !UPT ;  /* 0x0000000804087292 */ /* 0x000fcc000f8e3c3f */
[----:B------:R-:W-:Y:S01]  /*2450*/  IMAD.U32 R152, RZ, RZ, UR8 ;  /* 0x00000008ff987e24 */ /* 0x000fe2000f8e00ff */
[----:B------:R-:W-:-:S06]  /*2460*/  UMOV UR8, 0x1 ;  /* 0x0000000100087882 */ /* 0x000fcc0000000000 */
.L_x_20:
[----:B------:R-:W-:-:S06]  /*2470*/  UISETP.GE.AND UP0, UPT, UR10, 0x1, UPT ;  /* 0x000000010a00788c */ /* 0x000fcc000bf06270 */
[----:B------:R-:W-:-:S13]  /*2480*/  PLOP3.LUT P0, PT, PT, PT, UP0, 0x80, 0x0 ;  /* 0x000000000000781c */ /* 0x000fda0003f0f008 */
[----:B------:R-:W-:Y:S05]  /*2490*/  @!P0 BRA `(.L_x_26) ;  /* 0x0000000800388947 */ /* 0x000fea0003800000 */
[----:B01----:R-:W-:Y:S01]  /*24a0*/  IMAD.U32 R18, RZ, RZ, UR10 ;  /* 0x0000000aff127e24 */ /* 0x003fe2000f8e00ff */
[----:B------:R-:W-:Y:S01]  /*24b0*/  ULDC UR24, c[0x0][0x50c] ;  /* 0x0001430000187ab9 */ /* 0x000fe20000000800 */
[----:B------:R-:W-:-:S07]  /*24c0*/  IMAD.U32 R19, RZ, RZ, UR5 ;  /* 0x00000005ff137e24 */ /* 0x000fce000f8e00ff */
.L_x_34:
[----:B------:R-:W-:-:S13]  /*24d0*/  ISETP.NE.AND P1, PT, R148, 0x3, PT ;  /* 0x000000039400780c */ /* 0x000fda0003f25270 */
[----:B------:R-:W-:Y:S05]  /*24e0*/  @!P1 BRA `(.L_x_27) ;  /* 0x0000000000049947 */ /* 0x000fea0003800000 */
[----:B------:R-:W-:Y:S01]  /*24f0*/  BPT.TRAP 0x1 ;  /* 0x000000040000795c */ /* 0x000fe20000300000 */
.L_x_27:
[----:B------:R-:W-:Y:S01]  /*2500*/  ULEA UR16, UR20, UR9, 0x3 ;  /* 0x0000000914107291 */ /* 0x000fe2000f8e183f */
[----:B------:R-:W-:-:S08]  /*2510*/  SHF.L.U32 R20, R152, 0x1f, RZ ;  /* 0x0000001f98147819 */ /* 0x000fd000000006ff */
[----:B------:R0:W1:Y:S01]  /*2520*/  SYNCS.PHASECHK.TRANS64.TRYWAIT P0, [UR16], R20 ;  /* 0x00000014ff0075a7 */ /* 0x0000620008000150 */
[----:B------:R-:W-:Y:S05]  /*2530*/  @!P1 BRA `(.L_x_28) ;  /* 0x0000000000049947 */ /* 0x000fea0003800000 */
[----:B------:R-:W-:Y:S01]  /*2540*/  BPT.TRAP 0x1 ;  /* 0x000000040000795c */ /* 0x000fe20000300000 */
.L_x_28:
[----:B-1----:R-:W-:Y:S05]  /*2550*/  @P0 BRA `(.L_x_29) ;  /* 0x0000000000080947 */ /* 0x002fea0003800000 */
[----:B------:R-:W1:Y:S02]  /*2560*/  SYNCS.PHASECHK.TRANS64.TRYWAIT P0, [UR16], R20 ;  /* 0x00000014ff0075a7 */ /* 0x000e640008000150 */
[----:B-1----:R-:W-:Y:S05]  /*2570*/  @!P0 BRA `(.L_x_30) ;  /* 0x0000006c008c8947 */ /* 0x002fea0003800000 */
.L_x_29:
[----:B------:R-:W-:Y:S01]  /*2580*/  UIADD3 UR16, UR9, 0x100, URZ ;  /* 0x0000010009107890 */ /* 0x000fe2000fffe03f */
[----:B------:R-:W-:Y:S01]  /*2590*/  WARPGROUP.ARRIVE ;  /* 0x00000000000079c5 */ /* 0x000fe20000000000 */
[----:B------:R-:W-:Y:S02]  /*25a0*/  UIADD3 UR17, UR9, 0x6100, URZ ;  /* 0x0000610009117890 */ /* 0x000fe4000fffe03f */
[----:B------:R-:W-:Y:S02]  /*25b0*/  UISETP.NE.AND UP0, UPT, UR7, URZ, UPT ;  /* 0x0000003f0700728c */ /* 0x000fe4000bf05270 */
[----:B------:R-:W-:Y:S02]  /*25c0*/  USHF.R.U32.HI UR16, URZ, 0x4, UR16 ;  /* 0x000000043f107899 */ /* 0x000fe40008011610 */
[----:B------:R-:W-:Y:S02]  /*25d0*/  USHF.R.U32.HI UR17, URZ, 0x4, UR17 ;  /* 0x000000043f117899 */ /* 0x000fe40008011611 */
[----:B------:R-:W-:-:S02]  /*25e0*/  USEL UR8, UR8, URZ, !UP0 ;  /* 0x0000003f08087287 */ /* 0x000fc4000c000000 */
[----:B------:R-:W-:Y:S02]  /*25f0*/  ULOP3.LUT UR16, UR16, 0x3fff, URZ, 0xc0, !UPT ;  /* 0x00003fff10107892 */ /* 0x000fe4000f8ec03f */
[----:B------:R-:W-:Y:S02]  /*2600*/  ULOP3.LUT UR17, UR17, 0x3fff, URZ, 0xc0, !UPT ;  /* 0x00003fff11117892 */ /* 0x000fe4000f8ec03f */
[----:B------:R-:W-:Y:S02]  /*2610*/  UISETP.NE.U32.AND UP0, UPT, UR8, URZ, UPT ;  /* 0x0000003f0800728c */ /* 0x000fe4000bf05070 */
[----:B------:R-:W-:Y:S02]  /*2620*/  ULOP3.LUT UR7, UR16, 0x10000, URZ, 0xfc, !UPT ;  /* 0x0001000010077892 */ /* 0x000fe4000f8efc3f */
[----:B------:R-:W-:Y:S02]  /*2630*/  ULOP3.LUT UR8, UR17, 0x10000, URZ, 0xfc, !UPT ;  /* 0x0001000011087892 */ /* 0x000fe4000f8efc3f */
[----:B------:R-:W-:-:S02]  /*2640*/  ULEA UR7, UR20, UR7, 0x9 ;  /* 0x0000000714077291 */ /* 0x000fc4000f8e483f */
[----:B------:R-:W-:Y:S01]  /*2650*/  ULEA UR8, UR20, UR8, 0xa ;  /* 0x0000000814087291 */ /* 0x000fe2000f8e503f */
[----:B------:R-:W-:Y:S01]  /*2660*/  UMOV UR17, 0x40000040 ;  /* 0x4000004000117882 */ /* 0x000fe20000000000 */
[----:B------:R-:W-:Y:S01]  /*2670*/  UMOV UR19, 0x40000040 ;  /* 0x4000004000137882 */ /* 0x000fe20000000000 */
[----:B------:R-:W-:Y:S02]  /*2680*/  UIADD3 UR6, UR6, 0x4, URZ ;  /* 0x0000000406067890 */ /* 0x000fe4000fffe03f */
[----:B------:R-:W-:Y:S02]  /*2690*/  UMOV UR16, UR7 ;  /* 0x0000000700107c82 */ /* 0x000fe40008000000 */
[----:B------:R-:W-:Y:S02]  /*26a0*/  UMOV UR18, UR8 ;  /* 0x0000000800127c82 */ /* 0x000fe40008000000 */
[----:B------:R-:W-:Y:S01]  /*26b0*/  QGMMA.64x128x32.F32.E5M2.E5M2 R24, gdesc[UR16], R24, UP0 ;  /* 0x01e00000101879f3 */ /* 0x000fe2000bf03818 */
[----:B------:R-:W-:-:S02]  /*26c0*/  UIADD3 UR16, UR7, 0x2, URZ ;  /* 0x0000000207107890 */ /* 0x000fc4000fffe03f */
[----:B------:R-:W-:Y:S01]  /*26d0*/  UIADD3 UR18, UR8, 0x2, URZ ;  /* 0x0000000208127890 */ /* 0x000fe2000fffe03f */
[----:B------:R-:W-:Y:S01]  /*26e0*/  UMOV UR17, 0x40000040 ;  /* 0x4000004000117882 */ /* 0x000fe20000000000 */
[----:B------:R-:W-:Y:S01]  /*26f0*/  UMOV UR19, 0x40000040 ;  /* 0x4000004000137882 */ /* 0x000fe20000000000 */
[----:B------:R-:W-:-:S06]  /*2700*/  UISETP.NE.AND UP0, UPT, UR6, UR24, UPT ;  /* 0x000000180600728c */ /* 0x000fcc000bf05270 */
[----:B------:R-:W-:Y:S01]  /*2710*/  QGMMA.64x128x32.F32.E5M2.E5M2 R24, gdesc[UR16], R24 ;  /* 0x01e00000101879f3 */ /* 0x000fe20008703818 */
[----:B------:R-:W-:Y:S02]  /*2720*/  UIADD3 UR16, UR7, 0x4, URZ ;  /* 0x0000000407107890 */ /* 0x000fe4000fffe03f */
[----:B------:R-:W-:Y:S01]  /*2730*/  UIADD3 UR18, UR8, 0x4, URZ ;  /* 0x0000000408127890 */ /* 0x000fe2000fffe03f */
[----:B------:R-:W-:Y:S01]  /*2740*/  UMOV UR17, 0x40000040 ;  /* 0x4000004000117882 */ /* 0x000fe20000000000 */
[----:B------:R-:W-:-:S07]  /*2750*/  UMOV UR19, 0x40000040 ;  /* 0x4000004000137882 */ /* 0x000fce0000000000 */
[----:B------:R-:W-:Y:S01]  /*2760*/  QGMMA.64x128x32.F32.E5M2.E5M2 R24, gdesc[UR16], R24 ;  /* 0x01e00000101879f3 */ /* 0x000fe20008703818 */
[----:B------:R-:W-:Y:S02]  /*2770*/  UIADD3 UR16, UR7, 0x6, URZ ;  /* 0x0000000607107890 */ /* 0x000fe4000fffe03f */
[----:B------:R-:W-:Y:S01]  /*2780*/  UIADD3 UR18, UR8, 0x6, URZ ;  /* 0x0000000608127890 */ /* 0x000fe2000fffe03f */
[----:B------:R-:W-:Y:S01]  /*2790*/  UMOV UR17, 0x40000040 ;  /* 0x4000004000117882 */ /* 0x000fe20000000000 */
[----:B------:R-:W-:Y:S01]  /*27a0*/  UMOV UR19, 0x40000040 ;  /* 0x4000004000137882 */ /* 0x000fe20000000000 */
[----:B------:R-:W-:-:S06]  /*27b0*/  USEL UR7, URZ, 0x1, UP0 ;  /* 0x000000013f077887 */ /* 0x000fcc0008000000 */
[----:B------:R-:W-:Y:S01]  /*27c0*/  ISETP.NE.AND P0, PT, RZ, UR7, PT ;  /* 0x00000007ff007c0c */ /* 0x000fe2000bf05270 */
[----:B------:R-:W-:Y:S03]  /*27d0*/  QGMMA.64x128x32.F32.E5M2.E5M2 R24, gdesc[UR16], R24, gsb0 ;  /* 0x01e00000101879f3 */ /* 0x000fe60008003818 */
[----:B------:R-:W-:-:S09]  /*27e0*/  WARPGROUP.DEPBAR.LE gsb0, 0x1 ;  /* 0x00008000000079c5 */ /* 0x000fd20000010100 */
[----:B------:R-:W-:Y:S05]  /*27f0*/  @!P0 BRA `(.L_x_31) ;  /* 0x0000000400088947 */ /* 0x000fea0003800000 */
[----:B------:R-:W-:Y:S02]  /*2800*/  WARPGROUP.DEPBAR.LE gsb0, 0x0 ;  /* 0x00008000000079c5 */ /* 0x000fe40000010000 */
[----:B------:R-:W-:-:S01]  /*2810*/  FADD R151, R24, R151 ;  /* 0x0000009718977221 */ /* 0x000fc20000000000 */
[----:B------:R-:W-:Y:S01]  /*2820*/  FADD R146, R25, R146 ;  /* 0x0000009219927221 */ /* 0x000fe20000000000 */
        /* <DEDUP_REMOVED lines=62> */
[----:B------:R-:W-:-:S06]  /*2c10*/  UMOV UR6, URZ ;  /* 0x0000003f00067c82 */ /* 0x000fcc0008000000 */
.L_x_31:
[----:B------:R-:W-:Y:S05]  /*2c20*/  @!P1 BRA `(.L_x_32) ;  /* 0x0000000000049947 */ /* 0x000fea0003800000 */
[----:B------:R-:W-:Y:S01]  /*2c30*/  BPT.TRAP 0x1 ;  /* 0x000000040000795c */ /* 0x000fe20000300000 */
.L_x_32:
[----:B------:R-:W-:-:S13]  /*2c40*/  ISETP.NE.AND P0, PT, R13, RZ, PT ;  /* 0x000000ff0d00720c */ /* 0x000fda0003f05270 */
[----:B01----:R-:W-:-:S05]  /*2c50*/  @P0 LEA R20, R19, UR9, 0x3 ;  /* 0x0000000913140c11 */ /* 0x003fca000f8e18ff */
[----:B------:R-:W-:-:S05]  /*2c60*/  @P0 VIADD R21, R20, 0x18 ;  /* 0x0000001814150836 */ /* 0x000fca0000000000 */
[----:B------:R-:W-:-:S04]  /*2c70*/  @P0 PRMT R21, R12, 0x654, R21 ;  /* 0x000006540c150816 */ /* 0x000fc80000000015 */
[----:B------:R0:W-:Y:S01]  /*2c80*/  @P0 SYNCS.ARRIVE.TRANS64.RED.A1T0 RZ, [R21+URZ], RZ ;  /* 0x000000ff15ff09a7 */ /* 0x0001e2000810043f */
[----:B------:R-:W-:-:S13]  /*2c90*/  ISETP.GT.U32.AND P0, PT, R7, 0x1, PT ;  /* 0x000000010700780c */ /* 0x000fda0003f04070 */
[----:B0-----:R-:W-:Y:S05]  /*2ca0*/  @P0 BRA `(.L_x_33) ;  /* 0x0000000000040947 */ /* 0x001fea0003800000 */
[----:B------:R-:W-:Y:S01]  /*2cb0*/  BPT.TRAP 0x1 ;  /* 0x000000040000795c */ /* 0x000fe20000300000 */
.L_x_33:
[----:B------:R-:W-:Y:S01]  /*2cc0*/  UIADD3 UR20, UR20, 0x1, URZ ;  /* 0x0000000114147890 */ /* 0x000fe2000fffe03f */
[C---:B------:R-:W-:Y:S01]  /*2cd0*/  ISETP.GT.AND P1, PT, R18.reuse, 0x1, PT ;  /* 0x000000011200780c */ /* 0x040fe20003f24270 */
[----:B------:R-:W-:Y:S02]  /*2ce0*/  VIADD R19, R19, 0x1 ;  /* 0x0000000113137836 */ /* 0x000fe40000000000 */
[----:B------:R-:W-:Y:S01]  /*2cf0*/  UISETP.NE.AND UP0, UPT, UR20, 0x3, UPT ;  /* 0x000000031400788c */ /* 0x000fe2000bf05270 */
[----:B------:R-:W-:Y:S02]  /*2d00*/  VIADD R18, R18, 0xffffffff ;  /* 0xffffffff12127836 */ /* 0x000fe40000000000 */
[C---:B------:R-:W-:Y:S01]  /*2d10*/  ISETP.NE.AND P0, PT, R19.reuse, 0x3, PT ;  /* 0x000000031300780c */ /* 0x040fe20003f05270 */
[----:B------:R-:W-:Y:S02]  /*2d20*/  USEL UR8, URZ, 0x1, UP0 ;  /* 0x000000013f087887 */ /* 0x000fe40008000000 */
[----:B------:R-:W-:Y:S01]  /*2d30*/  USEL UR20, UR20, URZ, UP0 ;  /* 0x0000003f14147287 */ /* 0x000fe20008000000 */
[----:B------:R-:W-:-:S03]  /*2d40*/  SEL R19, R19, RZ, P0 ;  /* 0x000000ff13137207 */ /* 0x000fc60000000000 */
[----:B------:R-:W-:Y:S01]  /*2d50*/  LOP3.LUT R152, R152, UR8, RZ, 0x3c, !PT ;  /* 0x0000000898987c12 */ /* 0x000fe2000f8e3cff */
[----:B------:R-:W-:Y:S01]  /*2d60*/  UMOV UR8, 0x1 ;  /* 0x0000000100087882 */ /* 0x000fe20000000000 */
[----:B------:R-:W-:Y:S06]  /*2d70*/  @P1 BRA `(.L_x_34) ;  /* 0xfffffff400d41947 */ /* 0x000fec000383ffff */
.L_x_26:
[----:B------:R-:W-:Y:S01]  /*2d80*/  UISETP.NE.AND UP0, UPT, UR6, URZ, UPT ;  /* 0x0000003f0600728c */ /* 0x000fe2000bf05270 */
[----:B01----:R-:W0:Y:S01]  /*2d90*/  LDC R18, c[0x0][0x28c] ;  /* 0x0000a300ff127b82 */ /* 0x003e220000000800 */
[----:B------:R-:W-:Y:S02]  /*2da0*/  IMAD.U32 R19, RZ, RZ, UR23 ;  /* 0x00000017ff137e24 */ /* 0x000fe4000f8e00ff */
[----:B------:R-:W-:-:S06]  /*2db0*/  USEL UR6, URZ, 0x1, !UP0 ;  /* 0x000000013f067887 */ /* 0x000fcc000c000000 */
[----:B------:R-:W-:-:S13]  /*2dc0*/  ISETP.NE.AND P0, PT, RZ, UR6, PT ;  /* 0x00000006ff007c0c */ /* 0x000fda000bf05270 */
[----:B------:R-:W-:Y:S05]  /*2dd0*/  @!P0 BRA `(.L_x_35) ;  /* 0x0000000400048947 */ /* 0x000fea0003800000 */
[----:B------:R-:W-:Y:S02]  /*2de0*/  WARPGROUP.DEPBAR.LE gsb0, 0x0 ;  /* 0x00008000000079c5 */ /* 0x000fe40000010000 */
[----:B------:R-:W-:Y:S01]  /*2df0*/  FADD R151, R24, R151 ;  /* 0x0000009718977221 */ /* 0x000fe20000000000 */
        /* <DEDUP_REMOVED lines=62> */
[----:B------:R-:W-:-:S07]  /*31e0*/  FADD R88, R88, R87 ;  /* 0x0000005758587221 */ /* 0x000fce0000000000 */
.L_x_35:
[----:B0-----:R-:W-:Y:S01]  /*31f0*/  ISETP.GE.AND P0, PT, R18, 0x1, PT ;  /* 0x000000011200780c */ /* 0x001fe20003f06270 */
[----:B------:R0:W-:Y:S01]  /*3200*/  SYNCS.ARRIVE.TRANS64.A1T0 RZ, [R19+UR22], RZ ;  /* 0x000000ff13ff79a7 */ /* 0x0001e20008100016 */
[----:B------:R-:W-:-:S11]  /*3210*/  WARPGROUP.DEPBAR.LE gsb0, 0x0 ;  /* 0x00008000000079c5 */ /* 0x000fd60000010000 */
[----:B------:R-:W-:Y:S05]  /*3220*/  @!P0 BRA `(.L_x_36) ;  /* 0x0000000000488947 */ /* 0x000fea0003800000 */
[----:B------:R-:W-:-:S13]  /*3230*/  ISETP.NE.AND P0, PT, R148, 0x3, PT ;  /* 0x000000039400780c */ /* 0x000fda0003f05270 */
[----:B------:R-:W-:Y:S05]  /*3240*/  @!P0 BRA `(.L_x_37) ;  /* 0x0000000000048947 */ /* 0x000fea0003800000 */
[----:B------:R-:W-:Y:S01]  /*3250*/  BPT.TRAP 0x1 ;  /* 0x000000040000795c */ /* 0x000fe20000300000 */
.L_x_37:
[----:B------:R-:W-:-:S13]  /*3260*/  ISETP.NE.AND P0, PT, R13, RZ, PT ;  /* 0x000000ff0d00720c */ /* 0x000fda0003f05270 */
[----:B------:R-:W-:-:S05]  /*3270*/  VOTEU.ANY UP0, P0 ;  /* 0x00000000003f7886 */ /* 0x000fca0000000100 */
[----:B------:R-:W-:-:S06]  /*3280*/  @UP0 UIADD3 UR6, UR10, UR5, URZ ;  /* 0x000000050a060290 */ /* 0x000fcc000fffe03f */
[----:B------:R-:W-:Y:S02]  /*3290*/  IMAD.U32 R18, RZ, RZ, UR6 ;  /* 0x00000006ff127e24 */ /* 0x000fe4000f8e00ff */
[----:B------:R-:W-:Y:S02]  /*32a0*/  IMAD.U32 R21, RZ, RZ, UR6 ;  /* 0x00000006ff157e24 */ /* 0x000fe4000f8e00ff */
[----:B0-----:R-:W-:-:S05]  /*32b0*/  @P0 IMAD.WIDE.U32 R18, R18, -0x55555555, RZ ;  /* 0xaaaaaaab12120825 */ /* 0x001fca00078e00ff */
[----:B------:R-:W-:-:S05]  /*32c0*/  @P0 SHF.R.U32.HI R18, RZ, 0x1, R19 ;  /* 0x00000001ff120819 */ /* 0x000fca0000011613 */
[----:B------:R-:W-:-:S05]  /*32d0*/  @P0 IMAD R18, R18, -0x3, R21 ;  /* 0xfffffffd12120824 */ /* 0x000fca00078e0215 */
[----:B------:R-:W-:-:S05]  /*32e0*/  @P0 LEA R18, R18, UR9, 0x3 ;  /* 0x0000000912120c11 */ /* 0x000fca000f8e18ff */
[----:B------:R-:W-:-:S05]  /*32f0*/  @P0 VIADD R19, R18, 0x18 ;  /* 0x0000001812130836 */ /* 0x000fca0000000000 */
[----:B------:R-:W-:-:S04]  /*3300*/  @P0 PRMT R19, R12, 0x654, R19 ;  /* 0x000006540c130816 */ /* 0x000fc80000000013 */
[----:B------:R1:W-:Y:S01]  /*3310*/  @P0 SYNCS.ARRIVE.TRANS64.RED.A1T0 RZ, [R19+URZ], RZ ;  /* 0x000000ff13ff09a7 */ /* 0x0003e2000810043f */
[----:B------:R-:W-:-:S13]  /*3320*/  ISETP.GT.U32.AND P0, PT, R7, 0x1, PT ;  /* 0x000000010700780c */ /* 0x000fda0003f04070 */
[----:B-1----:R-:W-:Y:S05]  /*3330*/  @P0 BRA `(.L_x_36) ;  /* 0x0000000000040947 */ /* 0x002fea0003800000 */
[----:B------:R-:W-:Y:S01]  /*3340*/  BPT.TRAP 0x1 ;  /* 0x000000040000795c */ /* 0x000fe20000300000 */
.L_x_36:
[----:B------:R-:W-:Y:S01]  /*3350*/  SHF.L.U32 R18, R150, 0x1f, RZ ;  /* 0x0000001f96127819 */ /* 0x000fe200000006ff */
[----:B------:R-:W-:Y:S01]  /*3360*/  UIADD3 UR5, UR21, UR5, URZ ;  /* 0x0000000515057290 */ /* 0x000fe2000fffe03f */
[----:B------:R-:W1:Y:S01]  /*3370*/  LDC R29, c[0x0][0x288] ;  /* 0x0000a200ff1d7b82 */ /* 0x000e620000000800 */
[----:B------:R-:W-:Y:S01]  /*3380*/  UISETP.GE.U32.AND UP1, UPT, UR21, 0x3, UPT ;  /* 0x000000031500788c */ /* 0x000fe2000bf26070 */
[----:B------:R-:W-:Y:S01]  /*3390*/  IMAD.SHL.U32 R26, R16, 0x2, RZ ;  /* 0x00000002101a7824 */ /* 0x000fe200078e00ff */
[----:B------:R-:W-:Y:S02]  /*33a0*/  UISETP.GT.U32.AND UP0, UPT, UR5, 0x2, UPT ;  /* 0x000000020500788c */ /* 0x000fe4000bf04070 */
[----:B------:R-:W-:Y:S02]  /*33b0*/  UIMAD.WIDE.U32 UR6, UR5, -0x55555555, URZ ;  /* 0xaaaaaaab050678a5 */ /* 0x000fe4000f8e003f */
[----:B------:R-:W-:Y:S01]  /*33c0*/  UISETP.LT.U32.AND UP0, UPT, UR21, 0x3, UP0 ;  /* 0x000000031500788c */ /* 0x000fe20008701070 */
[----:B------:R-:W4:Y:S01]  /*33d0*/  SYNCS.PHASECHK.TRANS64.TRYWAIT P0, [UR11+0x8], R18 ;  /* 0x00000812ff0075a7 */ /* 0x000f22000800014b */
[----:B------:R-:W-:Y:S01]  /*33e0*/  USHF.R.U32.HI UR6, URZ, 0x1, UR7 ;  /* 0x000000013f067899 */ /* 0x000fe20008011607 */
[----:B------:R-:W-:Y:S01]  /*33f0*/  SHF.R.S32.HI R27, RZ, 0x1f, R26 ;  /* 0x0000001fff1b7819 */ /* 0x000fe2000001141a */
[----:B------:R-:W-:-:S02]  /*3400*/  USEL UR8, URZ, 0x1, !UP0 ;  /* 0x000000013f087887 */ /* 0x000fc4000c000000 */
[----:B------:R-:W-:Y:S02]  /*3410*/  UIMAD UR5, UR6, -0x3, UR5 ;  /* 0xfffffffd060578a4 */ /* 0x000fe4000f8e0205 */
[----:B------:R-:W-:-:S04]  /*3420*/  ULOP3.LUT UR4, UR4, UR8, URZ, 0x3c, !UPT ;  /* 0x0000000804047292 */ /* 0x000fc8000f8e3c3f */
[----:B------:R-:W-:Y:S01]  /*3430*/  @UP1 ULOP3.LUT UR4, UR4, 0x1, UR6, 0x78, !UPT ;  /* 0x0000000104041892 */ /* 0x000fe2000f8e7806 */
[----:B-1--4-:R-:W-:Y:S11]  /*3440*/  @!P0 BRA `(.L_x_38) ;  /* 0x0000005c00f08947 */ /* 0x012ff60003800000 */
.L_x_195:
[----:B------:R-:W-:Y:S01]  /*3450*/  IMAD.SHL.U32 R28, R6, 0x40, RZ ;  /* 0x00000040061c7824 */ /* 0x000fe200078e00ff */
[----:B------:R-:W-:Y:S01]  /*3460*/  ULDC UR8, c[0x0][0x284] ;  /* 0x0000a10000087ab9 */ /* 0x000fe20000000800 */
[----:B------:R-:W-:Y:S01]  /*3470*/  IMAD.SHL.U32 R33, R5, 0x80, RZ ;  /* 0x0000008005217824 */ /* 0x000fe200078e00ff */
[----:B------:R-:W-:Y:S01]  /*3480*/  SHF.R.S32.HI R34, RZ, 0x1f, R4 ;  /* 0x0000001fff227819 */ /* 0x000fe20000011404 */
[----:B------:R-:W-:Y:S01]  /*3490*/  ULDC.64 UR6, c[0x0][0x5d0] ;  /* 0x0001740000067ab9 */ /* 0x000fe20000000a00 */
[----:B------:R-:W-:Y:S01]  /*34a0*/  ISETP.GE.AND P0, PT, R28, UR8, PT ;  /* 0x000000081c007c0c */ /* 0x000fe2000bf06270 */
[----:B0-----:R-:W-:Y:S01]  /*34b0*/  IMAD.WIDE.U32 R18, R4, UR6, R26 ;  /* 0x0000000604127c25 */ /* 0x001fe2000f8e001a */
[----:B------:R-:W-:Y:S02]  /*34c0*/  SHF.R.S32.HI R32, RZ, 0x1f, R33 ;  /* 0x0000001fff207819 */ /* 0x000fe40000011421 */
[C---:B------:R-:W-:Y:S01]  /*34d0*/  ISETP.GE.OR P0, PT, R33.reuse, R29, P0 ;  /* 0x0000001d2100720c */ /* 0x040fe20000706670 */
[----:B------:R-:W-:Y:S01]  /*34e0*/  IMAD R5, R34, UR6, RZ ;  /* 0x0000000622057c24 */ /* 0x000fe2000f8e02ff */
[----:B------:R-:W-:-:S03]  /*34f0*/  IADD3 R18, P1, R33, R18, RZ ;  /* 0x0000001221127210 */ /* 0x000fc60007f3e0ff */
[----:B------:R-:W-:-:S05]  /*3500*/  IMAD R5, R4, UR7, R5 ;  /* 0x0000000704057c24 */ /* 0x000fca000f8e0205 */
[----:B------:R-:W-:-:S03]  /*3510*/  IADD3.X R19, R32, R19, R5, P1, !PT ;  /* 0x0000001320137210 */ /* 0x000fc60000ffe405 */
[----:B------:R-:W-:Y:S05]  /*3520*/  @P0 BRA `(.L_x_39) ;  /* 0x0000004400b80947 */ /* 0x000fea0003800000 */
[----:B------:R-:W0:Y:S01]  /*3530*/  LDC.64 R30, c[0x0][0x5c8] ;  /* 0x00017200ff1e7b82 */ /* 0x000e220000000a00 */
[----:B------:R-:W-:Y:S01]  /*3540*/  IMAD.WIDE R24, R6, 0x40, R10 ;  /* 0x0000004006187825 */ /* 0x000fe200078e020a */
[----:B------:R-:W-:Y:S01]  /*3550*/  ULDC.64 UR6, c[0x0][0x5c0] ;  /* 0x0001700000067ab9 */ /* 0x000fe20000000a00 */
[----:B------:R-:W-:Y:S02]  /*3560*/  BSSY B0, `(.L_x_39) ;  /* 0x000046a000007945 */ /* 0x000fe40003800000 */
[----:B------:R-:W-:-:S04]  /*3570*/  IMAD R6, R16, -0x2, R29 ;  /* 0xfffffffe10067824 */ /* 0x000fc800078e021d */
[----:B------:R-:W-:Y:S02]  /*3580*/  IMAD.IADD R6, R6, 0x1, -R33 ;  /* 0x0000000106067824 */ /* 0x000fe400078e0a21 */
[-C--:B0-----:R-:W-:Y:S02]  /*3590*/  IMAD R5, R25, R30.reuse, RZ ;  /* 0x0000001e19057224 */ /* 0x081fe400078e02ff */
[----:B------:R-:W-:-:S04]  /*35a0*/  IMAD.WIDE.U32 R18, R24, R30, R18 ;  /* 0x0000001e18127225 */ /* 0x000fc800078e0012 */
[----:B------:R-:W-:Y:S01]  /*35b0*/  IMAD R21, R24, R31, R5 ;  /* 0x0000001f18157224 */ /* 0x000fe200078e0205 */
[----:B------:R-:W-:Y:S02]  /*35c0*/  LEA R5, P0, R30, R18, 0x3 ;  /* 0x000000121e057211 */ /* 0x000fe400078018ff */
[----:B------:R-:W-:Y:S01]  /*35d0*/  IADD3 R20, P1, R18, UR6, RZ ;  /* 0x0000000612147c10 */ /* 0x000fe2000ff3e0ff */
[----:B------:R-:W-:Y:S01]  /*35e0*/  IMAD.IADD R21, R19, 0x1, R21 ;  /* 0x0000000113157824 */ /* 0x000fe200078e0215 */
[----:B------:R-:W-:-:S04]  /*35f0*/  IADD3 R18, P3, R5, UR6, RZ ;  /* 0x0000000605127c10 */ /* 0x000fc8000ff7e0ff */
[----:B------:R-:W-:Y:S01]  /*3600*/  LEA.HI.X R5, R30, R21, R31, 0x3, P0 ;  /* 0x000000151e057211 */ /* 0x000fe200000f1c1f */
[----:B------:R-:W-:Y:S01]  /*3610*/  IMAD.IADD R30, R17, 0x1, -R28 ;  /* 0x00000001111e7824 */ /* 0x000fe200078e0a1c */
[----:B---3-5:R-:W-:Y:S02]  /*3620*/  FSETP.NEU.AND P0, PT, R15, RZ, PT ;  /* 0x000000ff0f00720b */ /* 0x028fe40003f0d000 */
[----:B------:R-:W-:Y:S02]  /*3630*/  IADD3.X R21, R21, UR7, RZ, P1, !PT ;  /* 0x0000000715157c10 */ /* 0x000fe40008ffe4ff */
[----:B------:R-:W-:-:S09]  /*3640*/  IADD3.X R19, R5, UR7, RZ, P3, !PT ;  /* 0x0000000705137c10 */ /* 0x000fd20009ffe4ff */
[----:B------:R-:W-:Y:S05]  /*3650*/  @!P0 BRA `(.L_x_40) ;  /* 0x0000003400608947 */ /* 0x000fea0003800000 */
[----:B------:R-:W-:Y:S01]  /*3660*/  ULDC.64 UR6, c[0x0][0x5b8] ;  /* 0x00016e0000067ab9 */ /* 0x000fe20000000a00 */
[----:B------:R-:W-:Y:S01]  /*3670*/  ULDC.64 UR16, c[0x0][0x5a8] ;  /* 0x00016a0000107ab9 */ /* 0x000fe20000000a00 */
[----:B------:R-:W-:Y:S01]  /*3680*/  IMAD.WIDE.U32 R26, R4, UR6, R26 ;  /* 0x00000006041a7c25 */ /* 0x000fe2000f8e001a */
[----:B------:R-:W-:Y:S01]  /*3690*/  BSSY B1, `(.L_x_41) ;  /* 0x0000010000017945 */ /* 0x000fe20003800000 */
[----:B------:R-:W-:Y:S02]  /*36a0*/  PRMT R28, RZ, 0x7610, R28 ;  /* 0x00007610ff1c7816 */ /* 0x000fe4000000001c */
[----:B------:R-:W-:Y:S01]  /*36b0*/  IMAD R5, R34, UR6, RZ ;  /* 0x0000000622057c24 */ /* 0x000fe2000f8e02ff */
[----:B------:R-:W-:-:S03]  /*36c0*/  IADD3 R26, P0, R33, R26, RZ ;  /* 0x0000001a211a7210 */ /* 0x000fc60007f1e0ff */
[----:B------:R-:W-:Y:S01]  /*36d0*/  IMAD R5, R4, UR7, R5 ;  /* 0x0000000704057c24 */ /* 0x000fe2000f8e0205 */
[----:B------:R-:W-:Y:S02]  /*36e0*/  ULDC.64 UR6, c[0x0][0x5b0] ;  /* 0x00016c0000067ab9 */ /* 0x000fe40000000a00 */
[----:B------:R-:W-:Y:S02]  /*36f0*/  IMAD R29, R25, UR6, RZ ;  /* 0x00000006191d7c24 */ /* 0x000fe4000f8e02ff */
[----:B------:R-:W-:Y:S02]  /*3700*/  IADD3.X R27, R32, R27, R5, P0, !PT ;  /* 0x0000001b201b7210 */ /* 0x000fe400007fe405 */
[----:B------:R-:W-:Y:S01]  /*3710*/  ISETP.GE.AND P0, PT, R30, 0x1, PT ;  /* 0x000000011e00780c */ /* 0x000fe20003f06270 */
[C---:B------:R-:W-:Y:S02]  /*3720*/  IMAD R29, R24.reuse, UR7, R29 ;  /* 0x00000007181d7c24 */ /* 0x040fe4000f8e021d */
[----:B------:R-:W-:Y:S01]  /*3730*/  IMAD.WIDE.U32 R4, R24, UR6, R26 ;  /* 0x0000000618047c25 */ /* 0x000fe2000f8e001a */
[----:B------:R-:W-:-:S02]  /*3740*/  ISETP.LT.OR P4, PT, R6, 0x1, !P0 ;  /* 0x000000010600780c */ /* 0x000fc40004781670 */
[----:B------:R-:W-:-:S04]  /*3750*/  IADD3 R4, P1, R4, UR16, RZ ;  /* 0x0000001004047c10 */ /* 0x000fc8000ff3e0ff */
[----:B------:R-:W-:-:S07]  /*3760*/  IADD3.X R5, R5, UR17, R29, P1, !PT ;  /* 0x0000001105057c10 */ /* 0x000fce0008ffe41d */
[----:B------:R-:W-:Y:S05]  /*3770*/  @P4 BRA `(.L_x_42) ;  /* 0x0000000000044947 */ /* 0x000fea0003800000 */
[----:B------:R0:W5:Y:S02]  /*3780*/  LDG.E.U8 R28, desc[UR14][R4.64] ;  /* 0x0000000e041c7981 */ /* 0x000164000c1e1100 */
.L_x_42:
[----:B------:R-:W-:Y:S05]  /*3790*/  BSYNC B1 ;  /* 0x0000000000017941 */ /* 0x000fea0003800000 */
.L_x_41:
[----:B-----5:R-:W-:Y:S01]  /*37a0*/  LOP3.LUT R28, R28, 0xff, RZ, 0xc0, !PT ;  /* 0x000000ff1c1c7812 */ /* 0x020fe200078ec0ff */
[----:B------:R-:W-:Y:S01]  /*37b0*/  BSSY B1, `(.L_x_43) ;  /* 0x000000b000017945 */ /* 0x000fe20003800000 */
[----:B------:R-:W-:Y:S02]  /*37c0*/  ISETP.LT.OR P3, PT, R6, 0x2, !P0 ;  /* 0x000000020600780c */ /* 0x000fe40004761670 */
[----:B------:R-:W-:-:S05]  /*37d0*/  F2FP.F16.E5M2.UNPACK_B R28, R28 ;  /* 0x0000001cff1c723e */ /* 0x000fca00020004ff */
[----:B------:R-:W-:-:S05]  /*37e0*/  HADD2.F32 R28, -RZ, R28.H0_H0 ;  /* 0x2000001cff1c7230 */ /* 0x000fca0000004100 */
[----:B------:R-:W-:-:S04]  /*37f0*/  FMUL R28, R28, R15 ;  /* 0x0000000f1c1c7220 */ /* 0x000fc80000400000 */
[----:B--2---:R-:W-:-:S05]  /*3800*/  FFMA R28, R151, R14, R28 ;  /* 0x0000000e971c7223 */ /* 0x004fca000000001c */
[----:B------:R-:W-:Y:S02]  /*3810*/  F2FP.SATFINITE.E5M2.F32.PACK_AB_MERGE_C R29, RZ, R28, RZ ;  /* 0x0000001cff1d723e */ /* 0x000fe400048060ff */
[----:B------:R-:W-:-:S03]  /*3820*/  PRMT R28, RZ, 0x7610, R28 ;  /* 0x00007610ff1c7816 */ /* 0x000fc6000000001c */
[----:B------:R1:W-:Y:S01]  /*3830*/  @!P4 STG.E.U8 desc[UR14][R20.64], R29 ;  /* 0x0000001d1400c986 */ /* 0x0003e2000c10110e */
[----:B------:R-:W-:Y:S05]  /*3840*/  @P3 BRA `(.L_x_44) ;  /* 0x0000000000043947 */ /* 0x000fea0003800000 */
[----:B------:R2:W5:Y:S02]  /*3850*/  LDG.E.U8 R28, desc[UR14][R4.64+0x1] ;  /* 0x0000010e041c7981 */ /* 0x000564000c1e1100 */
.L_x_44:
[----:B------:R-:W-:Y:S05]  /*3860*/  BSYNC B1 ;  /* 0x0000000000017941 */ /* 0x000fea0003800000 */
.L_x_43:
[----:B-----5:R-:W-:Y:S01]  /*3870*/  LOP3.LUT R28, R28, 0xff, RZ, 0xc0, !PT ;  /* 0x000000ff1c1c7812 */ /* 0x020fe200078ec0ff */
[----:B------:R-:W-:Y:S01]  /*3880*/  BSSY B1, `(.L_x_45) ;  /* 0x0000013000017945 */ /* 0x000fe20003800000 */
[----:B-1----:R-:W-:Y:S02]  /*3890*/  IADD3 R29, P1, R24, 0x8, RZ ;  /* 0x00000008181d7810 */ /* 0x002fe40007f3e0ff */
[----:B------:R-:W-:-:S03]  /*38a0*/  F2FP.F16.E5M2.UNPACK_B R28, R28 ;  /* 0x0000001cff1c723e */ /* 0x000fc600020004ff */
[----:B------:R-:W-:Y:S01]  /*38b0*/  IMAD.X R24, RZ, RZ, R25, P1 ;  /* 0x000000ffff187224 */ /* 0x000fe200008e0619 */
[----:B------:R-:W-:Y:S01]  /*38c0*/  ISETP.GE.AND P1, PT, R30, 0x9, PT ;  /* 0x000000091e00780c */ /* 0x000fe20003f26270 */
[----:B------:R-:W-:Y:S02]  /*38d0*/  HADD2.F32 R28, -RZ, R28.H0_H0 ;  /* 0x2000001cff1c7230 */ /* 0x000fe40000004100 */
[----:B------:R-:W-:Y:S01]  /*38e0*/  IMAD R24, R24, UR6, RZ ;  /* 0x0000000618187c24 */ /* 0x000fe2000f8e02ff */
[----:B------:R-:W-:Y:S01]  /*38f0*/  ISETP.LT.OR P5, PT, R6, 0x1, !P1 ;  /* 0x000000010600780c */ /* 0x000fe20004fa1670 */
[----:B------:R-:W-:-:S04]  /*3900*/  IMAD.WIDE.U32 R26, R29, UR6, R26 ;  /* 0x000000061d1a7c25 */ /* 0x000fc8000f8e001a */
[----:B------:R-:W-:Y:S01]  /*3910*/  FMUL R25, R28, R15 ;  /* 0x0000000f1c197220 */ /* 0x000fe20000400000 */
[----:B------:R-:W-:-:S03]  /*3920*/  IMAD R29, R29, UR7, R24 ;  /* 0x000000071d1d7c24 */ /* 0x000fc6000f8e0218 */
[----:B------:R-:W-:Y:S01]  /*3930*/  FFMA R25, R146, R14, R25 ;  /* 0x0000000e92197223 */ /* 0x000fe20000000019 */
[----:B------:R-:W-:Y:S02]  /*3940*/  IADD3 R24, P4, R26, UR16, RZ ;  /* 0x000000101a187c10 */ /* 0x000fe4000ff9e0ff */
[----:B------:R-:W-:Y:S02]  /*3950*/  PRMT R26, RZ, 0x7610, R26 ;  /* 0x00007610ff1a7816 */ /* 0x000fe4000000001a */
[----:B------:R-:W-:Y:S02]  /*3960*/  F2FP.SATFINITE.E5M2.F32.PACK_AB_MERGE_C R31, RZ, R25, RZ ;  /* 0x00000019ff1f723e */ /* 0x000fe400048060ff */
[----:B------:R-:W-:-:S03]  /*3970*/  IADD3.X R25, R27, UR17, R29, P4, !PT ;  /* 0x000000111b197c10 */ /* 0x000fc6000a7fe41d */
[----:B------:R1:W-:Y:S01]  /*3980*/  @!P3 STG.E.U8 desc[UR14][R20.64+0x1], R31 ;  /* 0x0000011f1400b986 */ /* 0x0003e2000c10110e */
[----:B------:R-:W-:Y:S05]  /*3990*/  @P5 BRA `(.L_x_46) ;  /* 0x0000000000045947 */ /* 0x000fea0003800000 */
[----:B------:R3:W5:Y:S02]  /*39a0*/  LDG.E.U8 R26, desc[UR14][R24.64] ;  /* 0x0000000e181a7981 */ /* 0x000764000c1e1100 */
.L_x_46:
[----:B------:R-:W-:Y:S05]  /*39b0*/  BSYNC B1 ;  /* 0x0000000000017941 */ /* 0x000fea0003800000 */
.L_x_45:
[----:B-----5:R-:W-:Y:S01]  /*39c0*/  LOP3.LUT R26, R26, 0xff, RZ, 0xc0, !PT ;  /* 0x000000ff1a1a7812 */ /* 0x020fe200078ec0ff */
[----:B------:R-:W-:Y:S01]  /*39d0*/  BSSY B1, `(.L_x_47) ;  /* 0x000000b000017945 */ /* 0x000fe20003800000 */
[----:B------:R-:W-:Y:S02]  /*39e0*/  ISETP.LT.OR P3, PT, R6, 0x2, !P1 ;  /* 0x000000020600780c */ /* 0x000fe40004f61670 */
[----:B------:R-:W-:-:S05]  /*39f0*/  F2FP.F16.E5M2.UNPACK_B R26, R26 ;  /* 0x0000001aff1a723e */ /* 0x000fca00020004ff */
[----:B------:R-:W-:-:S05]  /*3a00*/  HADD2.F32 R26, -RZ, R26.H0_H0 ;  /* 0x2000001aff1a7230 */ /* 0x000fca0000004100 */
[----:B------:R-:W-:-:S04]  /*3a10*/  FMUL R26, R26, R15 ;  /* 0x0000000f1a1a7220 */ /* 0x000fc80000400000 */
[----:B------:R-:W-:-:S05]  /*3a20*/  FFMA R26, R149, R14, R26 ;  /* 0x0000000e951a7223 */ /* 0x000fca000000001a */
[----:B------:R-:W-:Y:S02]  /*3a30*/  F2FP.SATFINITE.E5M2.F32.PACK_AB_MERGE_C R27, RZ, R26, RZ ;  /* 0x0000001aff1b723e */ /* 0x000fe400048060ff */
[----:B------:R-:W-:-:S03]  /*3a40*/  PRMT R26, RZ, 0x7610, R26 ;  /* 0x00007610ff1a7816 */ /* 0x000fc6000000001a */
[----:B------:R4:W-:Y:S01]  /*3a50*/  @!P5 STG.E.U8 desc[UR14][R18.64], R27 ;  /* 0x0000001b1200d986 */ /* 0x0009e2000c10110e */
[----:B------:R-:W-:Y:S05]  /*3a60*/  @P3 BRA `(.L_x_48) ;  /* 0x0000000000043947 */ /* 0x000fea0003800000 */
[----:B------:R0:W5:Y:S02]  /*3a70*/  LDG.E.U8 R26, desc[UR14][R24.64+0x1] ;  /* 0x0000010e181a7981 */ /* 0x000164000c1e1100 */
.L_x_48:
[----:B------:R-:W-:Y:S05]  /*3a80*/  BSYNC B1 ;  /* 0x0000000000017941 */ /* 0x000fea0003800000 */
.L_x_47:
[----:B-----5:R-:W-:Y:S01]  /*3a90*/  LOP3.LUT R26, R26, 0xff, RZ, 0xc0, !PT ;  /* 0x000000ff1a1a7812 */ /* 0x020fe200078ec0ff */
[----:B------:R-:W-:Y:S01]  /*3aa0*/  BSSY B1, `(.L_x_49) ;  /* 0x000000b000017945 */ /* 0x000fe20003800000 */
[----:B------:R-:W-:Y:S02]  /*3ab0*/  ISETP.LT.OR P4, PT, R6, 0x9, !P0 ;  /* 0x000000090600780c */ /* 0x000fe40004781670 */
[----:B------:R-:W-:-:S05]  /*3ac0*/  F2FP.F16.E5M2.UNPACK_B R26, R26 ;  /* 0x0000001aff1a723e */ /* 0x000fca00020004ff */
[----:B------:R-:W-:-:S05]  /*3ad0*/  HADD2.F32 R26, -RZ, R26.H0_H0 ;  /* 0x2000001aff1a7230 */ /* 0x000fca0000004100 */
[----:B----4-:R-:W-:Y:S01]  /*3ae0*/  FMUL R27, R26, R15 ;  /* 0x0000000f1a1b7220 */ /* 0x010fe20000400000 */
[----:B------:R-:W-:-:S03]  /*3af0*/  PRMT R26, RZ, 0x7610, R26 ;  /* 0x00007610ff1a7816 */ /* 0x000fc6000000001a */
[----:B------:R-:W-:-:S05]  /*3b00*/  FFMA R27, R144, R14, R27 ;  /* 0x0000000e901b7223 */ /* 0x000fca000000001b */
[----:B------:R-:W-:-:S05]  /*3b10*/  F2FP.SATFINITE.E5M2.F32.PACK_AB_MERGE_C R27, RZ, R27, RZ ;  /* 0x0000001bff1b723e */ /* 0x000fca00048060ff */
[----:B------:R4:W-:Y:S01]  /*3b20*/  @!P3 STG.E.U8 desc[UR14][R18.64+0x1], R27 ;  /* 0x0000011b1200b986 */ /* 0x0009e2000c10110e */
[----:B------:R-:W-:Y:S05]  /*3b30*/  @P4 BRA `(.L_x_50) ;  /* 0x0000000000044947 */ /* 0x000fea0003800000 */
[----:B------:R0:W5:Y:S02]  /*3b40*/  LDG.E.U8 R26, desc[UR14][R4.64+0x8] ;  /* 0x0000080e041a7981 */ /* 0x000164000c1e1100 */
.L_x_50:
[----:B------:R-:W-:Y:S05]  /*3b50*/  BSYNC B1 ;  /* 0x0000000000017941 */ /* 0x000fea0003800000 */
.L_x_49:
[----:B-----5:R-:W-:Y:S01]  /*3b60*/  LOP3.LUT R26, R26, 0xff, RZ, 0xc0, !PT ;  /* 0x000000ff1a1a7812 */ /* 0x020fe200078ec0ff */
[----:B------:R-:W-:Y:S01]  /*3b70*/  BSSY B1, `(.L_x_51) ;  /* 0x000000b000017945 */ /* 0x000fe20003800000 */
[----:B------:R-:W-:Y:S02]  /*3b80*/  ISETP.LT.OR P3, PT, R6, 0xa, !P0 ;  /* 0x0000000a0600780c */ /* 0x000fe40004761670 */
[----:B------:R-:W-:-:S05]  /*3b90*/  F2FP.F16.E5M2.UNPACK_B R26, R26 ;  /* 0x0000001aff1a723e */ /* 0x000fca00020004ff */
[----:B------:R-:W-:-:S05]  /*3ba0*/  HADD2.F32 R26, -RZ, R26.H0_H0 ;  /* 0x2000001aff1a7230 */ /* 0x000fca0000004100 */
[----:B------:R-:W-:-:S04]  /*3bb0*/  FMUL R26, R26, R15 ;  /* 0x0000000f1a1a7220 */ /* 0x000fc80000400000 */
[----:B------:R-:W-:-:S05]  /*3bc0*/  FFMA R26, R147, R14, R26 ;  /* 0x0000000e931a7223 */ /* 0x000fca000000001a */
[----:B----4-:R-:W-:Y:S02]  /*3bd0*/  F2FP.SATFINITE.E5M2.F32.PACK_AB_MERGE_C R27, RZ, R26, RZ ;  /* 0x0000001aff1b723e */ /* 0x010fe400048060ff */
[----:B------:R-:W-:-:S03]  /*3be0*/  PRMT R26, RZ, 0x7610, R26 ;  /* 0x00007610ff1a7816 */ /* 0x000fc6000000001a */
[----:B------:R4:W-:Y:S01]  /*3bf0*/  @!P4 STG.E.U8 desc[UR14][R20.64+0x8], R27 ;  /* 0x0000081b1400c986 */ /* 0x0009e2000c10110e */
[----:B------:R-:W-:Y:S05]  /*3c00*/  @P3 BRA `(.L_x_52) ;  /* 0x0000000000043947 */ /* 0x000fea0003800000 */
[----:B------:R0:W5:Y:S02]  /*3c10*/  LDG.E.U8 R26, desc[UR14][R4.64+0x9] ;  /* 0x0000090e041a7981 */ /* 0x000164000c1e1100 */
.L_x_52:
[----:B------:R-:W-:Y:S05]  /*3c20*/  BSYNC B1 ;  /* 0x0000000000017941 */ /* 0x000fea0003800000 */
.L_x_51:
        /* <DEDUP_REMOVED lines=12> */
.L_x_54:
[----:B------:R-:W-:Y:S05]  /*3cf0*/  BSYNC B1 ;  /* 0x0000000000017941 */ /* 0x000fea0003800000 */
.L_x_53:
        /* <DEDUP_REMOVED lines=12> */
.L_x_56:
[----:B------:R-:W-:Y:S05]  /*3dc0*/  BSYNC B1 ;  /* 0x0000000000017941 */ /* 0x000fea0003800000 */
.L_x_55:
        /* <DEDUP_REMOVED lines=12> */
.L_x_58:
[----:B------:R-:W-:Y:S05]  /*3e90*/  BSYNC B1 ;  /* 0x0000000000017941 */ /* 0x000fea0003800000 */
.L_x_57:
        /* <DEDUP_REMOVED lines=12> */
.L_x_60:
[----:B------:R-:W-:Y:S05]  /*3f60*/  BSYNC B1 ;  /* 0x0000000000017941 */ /* 0x000fea0003800000 */
.L_x_59:
        /* <DEDUP_REMOVED lines=12> */
.L_x_62:
[----:B------:R-:W-:Y:S05]  /*4030*/  BSYNC B1 ;  /* 0x0000000000017941 */ /* 0x000fea0003800000 */
.L_x_61:
        /* <DEDUP_REMOVED lines=12> */
.L_x_64:
[----:B------:R-:W-:Y:S05]  /*4100*/  BSYNC B1 ;  /* 0x0000000000017941 */ /* 0x000fea0003800000 */
.L_x_63:
        /* <DEDUP_REMOVED lines=12> */
.L_x_66:
[----:B------:R-:W-:Y:S05]  /*41d0*/  BSYNC B1 ;  /* 0x0000000000017941 */ /* 0x000fea0003800000 */
.L_x_65:
        /* <DEDUP_REMOVED lines=12> */
.L_x_68:
[----:B------:R-:W-:Y:S05]  /*42a0*/  BSYNC B1 ;  /* 0x0000000000017941 */ /* 0x000fea0003800000 */
.L_x_67:
        /* <DEDUP_REMOVED lines=12> */
.L_x_70:
[----:B------:R-:W-:Y:S05]  /*4370*/  BSYNC B1 ;  /* 0x0000000000017941 */ /* 0x000fea0003800000 */
.L_x_69:
        /* <DEDUP_REMOVED lines=12> */
.L_x_72:
[----:B------:R-:W-:Y:S05]  /*4440*/  BSYNC B1 ;  /* 0x0000000000017941 */ /* 0x000fea0003800000 */
.L_x_71:
        /* <DEDUP_REMOVED lines=12> */
.L_x_74:
[----:B------:R-:W-:Y:S05]  /*4510*/  BSYNC B1 ;  /* 0x0000000000017941 */ /* 0x000fea0003800000 */
.L_x_73:
        /* <DEDUP_REMOVED lines=12> */
.L_x_76:
[----:B------:R-:W-:Y:S05]  /*45e0*/  BSYNC B1 ;  /* 0x0000000000017941 */ /* 0x000fea0003800000 */
.L_x_75:
        /* <DEDUP_REMOVED lines=12> */
.L_x_78:
[----:B------:R-:W-:Y:S05]  /*46b0*/  BSYNC B1 ;  /* 0x0000000000017941 */ /* 0x000fea0003800000 */
.L_x_77:
        /* <DEDUP_REMOVED lines=12> */
.L_x_80:
[----:B------:R-:W-:Y:S05]  /*4780*/  BSYNC B1 ;  /* 0x0000000000017941 */ /* 0x000fea0003800000 */
.L_x_79:
        /* <DEDUP_REMOVED lines=12> */
.L_x_82:
[----:B------:R-:W-:Y:S05]  /*4850*/  BSYNC B1 ;  /* 0x0000000000017941 */ /* 0x000fea0003800000 */
.L_x_81:
        /* <DEDUP_REMOVED lines=12> */
.L_x_84:
[----:B------:R-:W-:Y:S05]  /*4920*/  BSYNC B1 ;  /* 0x0000000000017941 */ /* 0x000fea0003800000 */
.L_x_83:
        /* <DEDUP_REMOVED lines=12> */
.L_x_86:
[----:B------:R-:W-:Y:S05]  /*49f0*/  BSYNC B1 ;  /* 0x0000000000017941 */ /* 0x000fea0003800000 */
.L_x_85:
        /* <DEDUP_REMOVED lines=12> */
.L_x_88:
[----:B------:R-:W-:Y:S05]  /*4ac0*/  BSYNC B1 ;  /* 0x0000000000017941 */ /* 0x000fea0003800000 */
.L_x_87:
        /* <DEDUP_REMOVED lines=12> */
.L_x_90:
[----:B------:R-:W-:Y:S05]  /*4b90*/  BSYNC B1 ;  /* 0x0000000000017941 */ /* 0x000fea0003800000 */
.L_x_89:
        /* <DEDUP_REMOVED lines=12> */
.L_x_92:
[----:B------:R-:W-:Y:S05]  /*4c60*/  BSYNC B1 ;  /* 0x0000000000017941 */ /* 0x000fea0003800000 */
.L_x_91:
        /* <DEDUP_REMOVED lines=12> */
.L_x_94:
[----:B------:R-:W-:Y:S05]  /*4d30*/  BSYNC B1 ;  /* 0x0000000000017941 */ /* 0x000fea0003800000 */
.L_x_93:
        /* <DEDUP_REMOVED lines=12> */
.L_x_96:
[----:B------:R-:W-:Y:S05]  /*4e00*/  BSYNC B1 ;  /* 0x0000000000017941 */ /* 0x000fea0003800000 */
.L_x_95:
        /* <DEDUP_REMOVED lines=12> */
.L_x_98:
[----:B------:R-:W-:Y:S05]  /*4ed0*/  BSYNC B1 ;  /* 0x0000000000017941 */ /* 0x000fea0003800000 */
.L_x_97:
        /* <DEDUP_REMOVED lines=12> */
.L_x_100:
[----:B------:R-:W-:Y:S05]  /*4fa0*/  BSYNC B1 ;  /* 0x0000000000017941 */ /* 0x000fea0003800000 */
.L_x_99:
        /* <DEDUP_REMOVED lines=12> */
.L_x_102:
[----:B------:R-:W-:Y:S05]  /*5070*/  BSYNC B1 ;  /* 0x0000000000017941 */ /* 0x000fea0003800000 */
.L_x_101:
        /* <DEDUP_REMOVED lines=12> */
.L_x_104:
[----:B------:R-:W-:Y:S05]  /*5140*/  BSYNC B1 ;  /* 0x0000000000017941 */ /* 0x000fea0003800000 */
.L_x_103:
        /* <DEDUP_REMOVED lines=12> */
.L_x_106:
[----:B------:R-:W-:Y:S05]  /*5210*/  BSYNC B1 ;  /* 0x0000000000017941 */ /* 0x000fea0003800000 */
.L_x_105:
        /* <DEDUP_REMOVED lines=12> */
.L_x_108:
[----:B------:R-:W-:Y:S05]  /*52e0*/  BSYNC B1 ;  /* 0x0000000000017941 */ /* 0x000fea0003800000 */
.L_x_107:
        /* <DEDUP_REMOVED lines=12> */
.L_x_110:
[----:B------:R-:W-:Y:S05]  /*53b0*/  BSYNC B1 ;  /* 0x0000000000017941 */ /* 0x000fea0003800000 */
.L_x_109:
        /* <DEDUP_REMOVED lines=12> */
.L_x_112:
[----:B------:R-:W-:Y:S05]  /*5480*/  BSYNC B1 ;  /* 0x0000000000017941 */ /* 0x000fea0003800000 */
.L_x_111:
        /* <DEDUP_REMOVED lines=12> */
.L_x_114:
[----:B------:R-:W-:Y:S05]  /*5550*/  BSYNC B1 ;  /* 0x0000000000017941 */ /* 0x000fea0003800000 */
.L_x_113:
        /* <DEDUP_REMOVED lines=12> */
.L_x_116:
[----:B------:R-:W-:Y:S05]  /*5620*/  BSYNC B1 ;  /* 0x0000000000017941 */ /* 0x000fea0003800000 */
.L_x_115:
        /* <DEDUP_REMOVED lines=12> */
.L_x_118:
[----:B------:R-:W-:Y:S05]  /*56f0*/  BSYNC B1 ;  /* 0x0000000000017941 */ /* 0x000fea0003800000 */
.L_x_117:
        /* <DEDUP_REMOVED lines=12> */
.L_x_120:
[----:B------:R-:W-:Y:S05]  /*57c0*/  BSYNC B1 ;  /* 0x0000000000017941 */ /* 0x000fea0003800000 */
.L_x_119:
        /* <DEDUP_REMOVED lines=12> */
.L_x_122:
[----:B------:R-:W-:Y:S05]  /*5890*/  BSYNC B1 ;  /* 0x0000000000017941 */ /* 0x000fea0003800000 */
.L_x_121:
        /* <DEDUP_REMOVED lines=12> */
.L_x_124:
[----:B------:R-:W-:Y:S05]  /*5960*/  BSYNC B1 ;  /* 0x0000000000017941 */ /* 0x000fea0003800000 */
.L_x_123:
        /* <DEDUP_REMOVED lines=12> */
.L_x_126:
[----:B------:R-:W-:Y:S05]  /*5a30*/  BSYNC B1 ;  /* 0x0000000000017941 */ /* 0x000fea0003800000 */
.L_x_125:
        /* <DEDUP_REMOVED lines=12> */
.L_x_128:
[----:B------:R-:W-:Y:S05]  /*5b00*/  BSYNC B1 ;  /* 0x0000000000017941 */ /* 0x000fea0003800000 */
.L_x_127:
        /* <DEDUP_REMOVED lines=12> */
.L_x_130:
[----:B------:R-:W-:Y:S05]  /*5bd0*/  BSYNC B1 ;  /* 0x0000000000017941 */ /* 0x000fea0003800000 */
.L_x_129:
        /* <DEDUP_REMOVED lines=12> */
.L_x_132:
[----:B------:R-:W-:Y:S05]  /*5ca0*/  BSYNC B1 ;  /* 0x0000000000017941 */ /* 0x000fea0003800000 */
.L_x_131:
        /* <DEDUP_REMOVED lines=12> */
.L_x_134:
[----:B------:R-:W-:Y:S05]  /*5d70*/  BSYNC B1 ;  /* 0x0000000000017941 */ /* 0x000fea0003800000 */
.L_x_133:
        /* <DEDUP_REMOVED lines=12> */
.L_x_136:
[----:B------:R-:W-:Y:S05]  /*5e40*/  BSYNC B1 ;  /* 0x0000000000017941 */ /* 0x000fea0003800000 */
.L_x_135:
        /* <DEDUP_REMOVED lines=12> */
.L_x_138:
[----:B------:R-:W-:Y:S05]  /*5f10*/  BSYNC B1 ;  /* 0x0000000000017941 */ /* 0x000fea0003800000 */
.L_x_137:
        /* <DEDUP_REMOVED lines=12> */
.L_x_140:
[----:B------:R-:W-:Y:S05]  /*5fe0*/  BSYNC B1 ;  /* 0x0000000000017941 */ /* 0x000fea0003800000 */
.L_x_139:
        /* <DEDUP_REMOVED lines=12> */
.L_x_142:
[----:B------:R-:W-:Y:S05]  /*60b0*/  BSYNC B1 ;  /* 0x0000000000017941 */ /* 0x000fea0003800000 */
.L_x_141:
        /* <DEDUP_REMOVED lines=12> */
.L_x_144:
[----:B------:R-:W-:Y:S05]  /*6180*/  BSYNC B1 ;  /* 0x0000000000017941 */ /* 0x000fea0003800000 */
.L_x_143:
        /* <DEDUP_REMOVED lines=12> */
.L_x_146:
[----:B------:R-:W-:Y:S05]  /*6250*/  BSYNC B1 ;  /* 0x0000000000017941 */ /* 0x000fea0003800000 */
.L_x_145:
        /* <DEDUP_REMOVED lines=12> */
.L_x_148:
[----:B------:R-:W-:Y:S05]  /*6320*/  BSYNC B1 ;  /* 0x0000000000017941 */ /* 0x000fea0003800000 */
.L_x_147:
        /* <DEDUP_REMOVED lines=12> */
.L_x_150:
[----:B------:R-:W-:Y:S05]  /*63f0*/  BSYNC B1 ;  /* 0x0000000000017941 */ /* 0x000fea0003800000 */
.L_x_149:
        /* <DEDUP_REMOVED lines=12> */
.L_x_152:
[----:B------:R-:W-:Y:S05]  /*64c0*/  BSYNC B1 ;  /* 0x0000000000017941 */ /* 0x000fea0003800000 */
.L_x_151:
        /* <DEDUP_REMOVED lines=12> */
.L_x_154:
[----:B------:R-:W-:Y:S05]  /*6590*/  BSYNC B1 ;  /* 0x0000000000017941 */ /* 0x000fea0003800000 */
.L_x_153:
        /* <DEDUP_REMOVED lines=12> */
.L_x_156:
[----:B------:R-:W-:Y:S05]  /*6660*/  BSYNC B1 ;  /* 0x0000000000017941 */ /* 0x000fea0003800000 */
.L_x_155:
        /* <DEDUP_REMOVED lines=12> */
.L_x_158:
[----:B------:R-:W-:Y:S05]  /*6730*/  BSYNC B1 ;  /* 0x0000000000017941 */ /* 0x000fea0003800000 */
.L_x_157:
        /* <DEDUP_REMOVED lines=12> */
.L_x_160:
[----:B------:R-:W-:Y:S05]  /*6800*/  BSYNC B1 ;  /* 0x0000000000017941 */ /* 0x000fea0003800000 */
.L_x_159:
        /* <DEDUP_REMOVED lines=12> */
.L_x_162:
[----:B------:R-:W-:Y:S05]  /*68d0*/  BSYNC B1 ;  /* 0x0000000000017941 */ /* 0x000fea0003800000 */
.L_x_161:
[----:B-----5:R-:W-:Y:S01]  /*68e0*/  LOP3.LUT R26, R26, 0xff, RZ, 0xc0, !PT ;  /* 0x000000ff1a1a7812 */ /* 0x020fe200078ec0ff */
[----:B------:R-:W-:Y:S01]  /*68f0*/  BSSY B1, `(.L_x_163) ;  /* 0x000000b000017945 */ /* 0x000fe20003800000 */
[----:B------:R-:W-:Y:S02]  /*6900*/  ISETP.LT.OR P0, PT, R6, 0x7a, !P0 ;  /* 0x0000007a0600780c */ /* 0x000fe40004701670 */
[----:B------:R-:W-:-:S05]  /*6910*/  F2FP.F16.E5M2.UNPACK_B R26, R26 ;  /* 0x0000001aff1a723e */ /* 0x000fca00020004ff */
[----:B------:R-:W-:-:S05]  /*6920*/  HADD2.F32 R26, -RZ, R26.H0_H0 ;  /* 0x2000001aff1a7230 */ /* 0x000fca0000004100 */
[----:B------:R-:W-:-:S04]  /*6930*/  FMUL R26, R26, R15 ;  /* 0x0000000f1a1a7220 */ /* 0x000fc80000400000 */
[----:B------:R-:W-:Y:S01]  /*6940*/  FFMA R26, R23, R14, R26 ;  /* 0x0000000e171a7223 */ /* 0x000fe2000000001a */
[----:B------:R-:W-:-:S04]  /*6950*/  PRMT R23, RZ, 0x7610, R23 ;  /* 0x00007610ff177816 */ /* 0x000fc80000000017 */
[----:B----4-:R-:W-:-:S05]  /*6960*/  F2FP.SATFINITE.E5M2.F32.PACK_AB_MERGE_C R27, RZ, R26, RZ ;  /* 0x0000001aff1b723e */ /* 0x010fca00048060ff */
[----:B------:R4:W-:Y:S01]  /*6970*/  @!P4 STG.E.U8 desc[UR14][R20.64+0x78], R27 ;  /* 0x0000781b1400c986 */ /* 0x0009e2000c10110e */
[----:B------:R-:W-:Y:S05]  /*6980*/  @P0 BRA `(.L_x_164) ;  /* 0x0000000000040947 */ /* 0x000fea0003800000 */
[----:B------:R0:W5:Y:S02]  /*6990*/  LDG.E.U8 R23, desc[UR14][R4.64+0x79] ;  /* 0x0000790e04177981 */ /* 0x000164000c1e1100 */
.L_x_164:
[----:B------:R-:W-:Y:S05]  /*69a0*/  BSYNC B1 ;  /* 0x0000000000017941 */ /* 0x000fea0003800000 */
.L_x_163:
[----:B-----5:R-:W-:Y:S01]  /*69b0*/  LOP3.LUT R23, R23, 0xff, RZ, 0xc0, !PT ;  /* 0x000000ff17177812 */ /* 0x020fe200078ec0ff */
[----:B------:R-:W-:Y:S01]  /*69c0*/  BSSY B1, `(.L_x_165) ;  /* 0x000000b000017945 */ /* 0x000fe20003800000 */
[----:B------:R-:W-:Y:S02]  /*69d0*/  ISETP.LT.OR P3, PT, R6, 0x79, !P1 ;  /* 0x000000790600780c */ /* 0x000fe40004f61670 */
[----:B------:R-:W-:-:S05]  /*69e0*/  F2FP.F16.E5M2.UNPACK_B R23, R23 ;  /* 0x00000017ff17723e */ /* 0x000fca00020004ff */
[----:B0-2---:R-:W-:-:S05]  /*69f0*/  HADD2.F32 R4, -RZ, R23.H0_H0 ;  /* 0x20000017ff047230 */ /* 0x005fca0000004100 */
[----:B------:R-:W-:Y:S01]  /*6a00*/  FMUL R5, R4, R15 ;  /* 0x0000000f04057220 */ /* 0x000fe20000400000 */
[----:B------:R-:W-:-:S03]  /*6a10*/  PRMT R4, RZ, 0x7610, R4 ;  /* 0x00007610ff047816 */ /* 0x000fc60000000004 */
[----:B------:R-:W-:-:S05]  /*6a20*/  FFMA R5, R22, R14, R5 ;  /* 0x0000000e16057223 */ /* 0x000fca0000000005 */
[----:B------:R-:W-:-:S05]  /*6a30*/  F2FP.SATFINITE.E5M2.F32.PACK_AB_MERGE_C R5, RZ, R5, RZ ;  /* 0x00000005ff05723e */ /* 0x000fca00048060ff */
[----:B------:R0:W-:Y:S01]  /*6a40*/  @!P0 STG.E.U8 desc[UR14][R20.64+0x79], R5 ;  /* 0x0000790514008986 */ /* 0x0001e2000c10110e */
[----:B------:R-:W-:Y:S05]  /*6a50*/  @P3 BRA `(.L_x_166) ;  /* 0x0000000000043947 */ /* 0x000fea0003800000 */
[----:B------:R2:W5:Y:S02]  /*6a60*/  LDG.E.U8 R4, desc[UR14][R24.64+0x78] ;  /* 0x0000780e18047981 */ /* 0x000564000c1e1100 */
.L_x_166:
[----:B------:R-:W-:Y:S05]  /*6a70*/  BSYNC B1 ;  /* 0x0000000000017941 */ /* 0x000fea0003800000 */
.L_x_165:
[----:B-----5:R-:W-:Y:S01]  /*6a80*/  LOP3.LUT R4, R4, 0xff, RZ, 0xc0, !PT ;  /* 0x000000ff04047812 */ /* 0x020fe200078ec0ff */
[----:B------:R-:W-:Y:S01]  /*6a90*/  BSSY B1, `(.L_x_167) ;  /* 0x000000b000017945 */ /* 0x000fe20003800000 */
[----:B------:R-:W-:Y:S02]  /*6aa0*/  ISETP.LT.OR P1, PT, R6, 0x7a, !P1 ;  /* 0x0000007a0600780c */ /* 0x000fe40004f21670 */
[----:B------:R-:W-:-:S05]  /*6ab0*/  F2FP.F16.E5M2.UNPACK_B R4, R4 ;  /* 0x00000004ff04723e */ /* 0x000fca00020004ff */
[----:B------:R-:W-:-:S05]  /*6ac0*/  HADD2.F32 R4, -RZ, R4.H0_H0 ;  /* 0x20000004ff047230 */ /* 0x000fca0000004100 */
[----:B------:R-:W-:-:S04]  /*6ad0*/  FMUL R4, R4, R15 ;  /* 0x0000000f04047220 */ /* 0x000fc80000400000 */
[----:B------:R-:W-:-:S05]  /*6ae0*/  FFMA R4, R89, R14, R4 ;  /* 0x0000000e59047223 */ /* 0x000fca0000000004 */
[----:B0-----:R-:W-:Y:S02]  /*6af0*/  F2FP.SATFINITE.E5M2.F32.PACK_AB_MERGE_C R5, RZ, R4, RZ ;  /* 0x00000004ff05723e */ /* 0x001fe400048060ff */
[----:B------:R-:W-:-:S03]  /*6b00*/  PRMT R4, RZ, 0x7610, R4 ;  /* 0x00007610ff047816 */ /* 0x000fc60000000004 */
[----:B------:R0:W-:Y:S01]  /*6b10*/  @!P3 STG.E.U8 desc[UR14][R18.64+0x78], R5 ;  /* 0x000078051200b986 */ /* 0x0001e2000c10110e */
[----:B------:R-:W-:Y:S05]  /*6b20*/  @P1 BRA `(.L_x_168) ;  /* 0x0000000000041947 */ /* 0x000fea0003800000 */
[----:B------:R0:W5:Y:S02]  /*6b30*/  LDG.E.U8 R4, desc[UR14][R24.64+0x79] ;  /* 0x0000790e18047981 */ /* 0x000164000c1e1100 */
.L_x_168:
[----:B------:R-:W-:Y:S05]  /*6b40*/  BSYNC B1 ;  /* 0x0000000000017941 */ /* 0x000fea0003800000 */
.L_x_167:
[----:B------:R-:W-:Y:S05]  /*6b50*/  @P1 BRA `(.L_x_169) ;  /* 0x0000001000281947 */ /* 0x000fea0003800000 */
[----:B-----5:R-:W-:-:S04]  /*6b60*/  LOP3.LUT R4, R4, 0xff, RZ, 0xc0, !PT ;  /* 0x000000ff04047812 */ /* 0x020fc800078ec0ff */
[----:B------:R-:W-:-:S05]  /*6b70*/  F2FP.F16.E5M2.UNPACK_B R4, R4 ;  /* 0x00000004ff04723e */ /* 0x000fca00020004ff */
[----:B------:R-:W-:-:S05]  /*6b80*/  HADD2.F32 R4, -RZ, R4.H0_H0 ;  /* 0x20000004ff047230 */ /* 0x000fca0000004100 */
[----:B0-----:R-:W-:-:S04]  /*6b90*/  FMUL R5, R4, R15 ;  /* 0x0000000f04057220 */ /* 0x001fc80000400000 */
[----:B------:R-:W-:-:S05]  /*6ba0*/  FFMA R5, R88, R14, R5 ;  /* 0x0000000e58057223 */ /* 0x000fca0000000005 */
[----:B------:R-:W-:-:S05]  /*6bb0*/  F2FP.SATFINITE.E5M2.F32.PACK_AB_MERGE_C R5, RZ, R5, RZ ;  /* 0x00000005ff05723e */ /* 0x000fca00048060ff */
[----:B------:R0:W-:Y:S01]  /*6bc0*/  STG.E.U8 desc[UR14][R18.64+0x79], R5 ;  /* 0x0000790512007986 */ /* 0x0001e2000c10110e */
[----:B------:R-:W-:Y:S05]  /*6bd0*/  BRA `(.L_x_169) ;  /* 0x0000001000087947 */ /* 0x000fea0003800000 */
.L_x_40:
[----:B------:R-:W-:Y:S01]  /*6be0*/  ISETP.GE.AND P1, PT, R30, 0x1, PT ;  /* 0x000000011e00780c */ /* 0x000fe20003f26270 */
[-C--:B--2---:R-:W-:Y:S01]  /*6bf0*/  FMUL R151, R151, R14.reuse ;  /* 0x0000000e97977220 */ /* 0x084fe20000400000 */
[-C--:B------:R-:W-:Y:S01]  /*6c00*/  FMUL R146, R146, R14.reuse ;  /* 0x0000000e92927220 */ /* 0x080fe20000400000 */
[----:B------:R-:W-:Y:S01]  /*6c10*/  ISETP.GE.AND P0, PT, R30, 0x9, PT ;  /* 0x000000091e00780c */ /* 0x000fe20003f06270 */
[-C--:B------:R-:W-:Y:S01]  /*6c20*/  FMUL R149, R149, R14.reuse ;  /* 0x0000000e95957220 */ /* 0x080fe20000400000 */
[----:B------:R-:W-:Y:S01]  /*6c30*/  ISETP.LT.OR P4, PT, R6, 0x1, !P1 ;  /* 0x000000010600780c */ /* 0x000fe20004f81670 */
[-C--:B------:R-:W-:Y:S01]  /*6c40*/  FMUL R144, R144, R14.reuse ;  /* 0x0000000e90907220 */ /* 0x080fe20000400000 */
[----:B------:R-:W-:Y:S01]  /*6c50*/  ISETP.LT.OR P5, PT, R6, 0x2, !P1 ;  /* 0x000000020600780c */ /* 0x000fe20004fa1670 */
[-C--:B------:R-:W-:Y:S01]  /*6c60*/  FMUL R147, R147, R14.reuse ;  /* 0x0000000e93937220 */ /* 0x080fe20000400000 */
[----:B------:R-:W-:Y:S01]  /*6c70*/  F2FP.SATFINITE.E5M2.F32.PACK_AB_MERGE_C R151, RZ, R151, RZ ;  /* 0x00000097ff97723e */ /* 0x000fe200048060ff */
[----:B------:R-:W-:Y:S01]  /*6c80*/  FMUL R142, R142, R14 ;  /* 0x0000000e8e8e7220 */ /* 0x000fe20000400000 */
[----:B------:R-:W-:Y:S01]  /*6c90*/  F2FP.SATFINITE.E5M2.F32.PACK_AB_MERGE_C R5, RZ, R146, RZ ;  /* 0x00000092ff05723e */ /* 0x000fe200048060ff */
[-C--:B------:R-:W-:Y:S01]  /*6ca0*/  FMUL R145, R145, R14.reuse ;  /* 0x0000000e91917220 */ /* 0x080fe20000400000 */
[----:B------:R-:W-:Y:S01]  /*6cb0*/  ISETP.LT.OR P3, PT, R6, 0x1, !P0 ;  /* 0x000000010600780c */ /* 0x000fe20004761670 */
[-C--:B------:R-:W-:Y:S01]  /*6cc0*/  FMUL R140, R140, R14.reuse ;  /* 0x0000000e8c8c7220 */ /* 0x080fe20000400000 */
[C---:B------:R-:W-:Y:S01]  /*6cd0*/  ISETP.LT.OR P6, PT, R6.reuse, 0xa, !P1 ;  /* 0x0000000a0600780c */ /* 0x040fe20004fc1670 */
[-C--:B------:R-:W-:Y:S01]  /*6ce0*/  FMUL R143, R143, R14.reuse ;  /* 0x0000000e8f8f7220 */ /* 0x080fe20000400000 */
[----:B------:R-:W-:Y:S01]  /*6cf0*/  F2FP.SATFINITE.E5M2.F32.PACK_AB_MERGE_C R149, RZ, R149, RZ ;  /* 0x00000095ff95723e */ /* 0x000fe200048060ff */
[----:B------:R-:W-:Y:S01]  /*6d00*/  @!P4 STG.E.U8 desc[UR14][R20.64], R151 ;  /* 0x000000971400c986 */ /* 0x000fe2000c10110e */
[----:B------:R-:W-:Y:S01]  /*6d10*/  ISETP.LT.OR P4, PT, R6, 0x2, !P0 ;  /* 0x000000020600780c */ /* 0x000fe20004781670 */
[----:B------:R-:W-:Y:S01]  /*6d20*/  FMUL R138, R138, R14 ;  /* 0x0000000e8a8a7220 */ /* 0x000fe20000400000 */
[----:B------:R-:W-:Y:S01]  /*6d30*/  F2FP.SATFINITE.E5M2.F32.PACK_AB_MERGE_C R25, RZ, R144, RZ ;  /* 0x00000090ff19723e */ /* 0x000fe200048060ff */
[----:B------:R0:W-:Y:S01]  /*6d40*/  @!P5 STG.E.U8 desc[UR14][R20.64+0x1], R5 ;  /* 0x000001051400d986 */ /* 0x0001e2000c10110e */
[C---:B------:R-:W-:Y:S01]  /*6d50*/  ISETP.LT.OR P5, PT, R6.reuse, 0x9, !P1 ;  /* 0x000000090600780c */ /* 0x040fe20004fa1670 */
[-C--:B------:R-:W-:Y:S01]  /*6d60*/  FMUL R141, R141, R14.reuse ;  /* 0x0000000e8d8d7220 */ /* 0x080fe20000400000 */
[----:B------:R-:W-:Y:S01]  /*6d70*/  F2FP.SATFINITE.E5M2.F32.PACK_AB_MERGE_C R147, RZ, R147, RZ ;  /* 0x00000093ff93723e */ /* 0x000fe200048060ff */
[----:B------:R-:W-:Y:S01]  /*6d80*/  @!P3 STG.E.U8 desc[UR14][R18.64], R149 ;  /* 0x000000951200b986 */ /* 0x000fe2000c10110e */
[----:B------:R-:W-:Y:S01]  /*6d90*/  ISETP.LT.OR P3, PT, R6, 0x9, !P0 ;  /* 0x000000090600780c */ /* 0x000fe20004761670 */
[-C--:B------:R-:W-:Y:S01]  /*6da0*/  FMUL R136, R136, R14.reuse ;  /* 0x0000000e88887220 */ /* 0x080fe20000400000 */
[----:B------:R-:W-:Y:S01]  /*6db0*/  F2FP.SATFINITE.E5M2.F32.PACK_AB_MERGE_C R145, RZ, R145, RZ ;  /* 0x00000091ff91723e */ /* 0x000fe200048060ff */
[-C--:B------:R-:W-:Y:S01]  /*6dc0*/  FMUL R139, R139, R14.reuse ;  /* 0x0000000e8b8b7220 */ /* 0x080fe20000400000 */
[----:B------:R-:W-:Y:S01]  /*6dd0*/  F2FP.SATFINITE.E5M2.F32.PACK_AB_MERGE_C R143, RZ, R143, RZ ;  /* 0x0000008fff8f723e */ /* 0x000fe200048060ff */
[----:B------:R1:W-:Y:S01]  /*6de0*/  @!P4 STG.E.U8 desc[UR14][R18.64+0x1], R25 ;  /* 0x000001191200c986 */ /* 0x0003e2000c10110e */
[----:B------:R-:W-:Y:S01]  /*6df0*/  ISETP.LT.OR P4, PT, R6, 0xa, !P0 ;  /* 0x0000000a0600780c */ /* 0x000fe20004781670 */
[----:B------:R-:W-:Y:S01]  /*6e00*/  FMUL R134, R134, R14 ;  /* 0x0000000e86867220 */ /* 0x000fe20000400000 */
[----:B0-----:R-:W-:Y:S01]  /*6e10*/  F2FP.SATFINITE.E5M2.F32.PACK_AB_MERGE_C R5, RZ, R142, RZ ;  /* 0x0000008eff05723e */ /* 0x001fe200048060ff */
[----:B------:R-:W-:Y:S01]  /*6e20*/  @!P5 STG.E.U8 desc[UR14][R20.64+0x8], R147 ;  /* 0x000008931400d986 */ /* 0x000fe2000c10110e */
[C---:B------:R-:W-:Y:S01]  /*6e30*/  ISETP.LT.OR P5, PT, R6.reuse, 0x11, !P1 ;  /* 0x000000110600780c */ /* 0x040fe20004fa1670 */
[-C--:B------:R-:W-:Y:S01]  /*6e40*/  FMUL R137, R137, R14.reuse ;  /* 0x0000000e89897220 */ /* 0x080fe20000400000 */
[----:B------:R-:W-:Y:S01]  /*6e50*/  F2FP.SATFINITE.E5M2.F32.PACK_AB_MERGE_C R141, RZ, R141, RZ ;  /* 0x0000008dff8d723e */ /* 0x000fe200048060ff */
[----:B------:R0:W-:Y:S01]  /*6e60*/  @!P6 STG.E.U8 desc[UR14][R20.64+0x9], R5 ;  /* 0x000009051400e986 */ /* 0x0001e2000c10110e */
[----:B------:R-:W-:Y:S01]  /*6e70*/  ISETP.LT.OR P6, PT, R6, 0x12, !P1 ;  /* 0x000000120600780c */ /* 0x000fe20004fc1670 */
[----:B------:R-:W-:Y:S01]  /*6e80*/  FMUL R132, R132, R14 ;  /* 0x0000000e84847220 */ /* 0x000fe20000400000 */
[----:B------:R-:W-:Y:S01]  /*6e90*/  F2FP.SATFINITE.E5M2.F32.PACK_AB_MERGE_C R139, RZ, R139, RZ ;  /* 0x0000008bff8b723e */ /* 0x000fe200048060ff */
[----:B------:R-:W-:Y:S01]  /*6ea0*/  @!P3 STG.E.U8 desc[UR14][R18.64+0x8], R145 ;  /* 0x000008911200b986 */ /* 0x000fe2000c10110e */
[----:B-1----:R-:W-:Y:S01]  /*6eb0*/  F2FP.SATFINITE.E5M2.F32.PACK_AB_MERGE_C R25, RZ, R140, RZ ;  /* 0x0000008cff19723e */ /* 0x002fe200048060ff */
[-C--:B------:R-:W-:Y:S01]  /*6ec0*/  FMUL R135, R135, R14.reuse ;  /* 0x0000000e87877220 */ /* 0x080fe20000400000 */
[----:B------:R-:W-:Y:S01]  /*6ed0*/  ISETP.LT.OR P3, PT, R6, 0x11, !P0 ;  /* 0x000000110600780c */ /* 0x000fe20004761670 */
[-C--:B------:R-:W-:Y:S01]  /*6ee0*/  FMUL R130, R130, R14.reuse ;  /* 0x0000000e82827220 */ /* 0x080fe20000400000 */
[----:B------:R-:W-:Y:S01]  /*6ef0*/  F2FP.SATFINITE.E5M2.F32.PACK_AB_MERGE_C R137, RZ, R137, RZ ;  /* 0x00000089ff89723e */ /* 0x000fe200048060ff */
[----:B------:R1:W-:Y:S01]  /*6f00*/  @!P4 STG.E.U8 desc[UR14][R18.64+0x9], R25 ;  /* 0x000009191200c986 */ /* 0x0003e2000c10110e */
[C---:B------:R-:W-:Y:S01]  /*6f10*/  ISETP.LT.OR P4, PT, R6.reuse, 0x12, !P0 ;  /* 0x000000120600780c */ /* 0x040fe20004781670 */
[----:B------:R-:W-:Y:S01]  /*6f20*/  FMUL R133, R133, R14 ;  /* 0x0000000e85857220 */ /* 0x000fe20000400000 */
[----:B0-----:R-:W-:Y:S01]  /*6f30*/  F2FP.SATFINITE.E5M2.F32.PACK_AB_MERGE_C R5, RZ, R138, RZ ;  /* 0x0000008aff05723e */ /* 0x001fe200048060ff */
[----:B------:R-:W-:Y:S01]  /*6f40*/  @!P5 STG.E.U8 desc[UR14][R20.64+0x10], R143 ;  /* 0x0000108f1400d986 */ /* 0x000fe2000c10110e */
[----:B------:R-:W-:Y:S01]  /*6f50*/  ISETP.LT.OR P5, PT, R6, 0x19, !P1 ;  /* 0x000000190600780c */ /* 0x000fe20004fa1670 */
[-C--:B------:R-:W-:Y:S01]  /*6f60*/  FMUL R128, R128, R14.reuse ;  /* 0x0000000e80807220 */ /* 0x080fe20000400000 */
[----:B------:R-:W-:Y:S01]  /*6f70*/  F2FP.SATFINITE.E5M2.F32.PACK_AB_MERGE_C R135, RZ, R135, RZ ;  /* 0x00000087ff87723e */ /* 0x000fe200048060ff */
[----:B------:R0:W-:Y:S01]  /*6f80*/  @!P6 STG.E.U8 desc[UR14][R20.64+0x11], R5 ;  /* 0x000011051400e986 */ /* 0x0001e2000c10110e */
[----:B------:R-:W-:Y:S01]  /*6f90*/  ISETP.LT.OR P6, PT, R6, 0x1a, !P1 ;  /* 0x0000001a0600780c */ /* 0x000fe20004fc1670 */
[-C--:B------:R-:W-:Y:S01]  /*6fa0*/  FMUL R131, R131, R14.reuse ;  /* 0x0000000e83837220 */ /* 0x080fe20000400000 */
[----:B------:R-:W-:Y:S01]  /*6fb0*/  FMUL R126, R126, R14 ;  /* 0x0000000e7e7e7220 */ /* 0x000fe20000400000 */
[----:B-1----:R-:W-:Y:S01]  /*6fc0*/  F2FP.SATFINITE.E5M2.F32.PACK_AB_MERGE_C R25, RZ, R136, RZ ;  /* 0x00000088ff19723e */ /* 0x002fe200048060ff */
[----:B------:R-:W-:Y:S01]  /*6fd0*/  @!P3 STG.E.U8 desc[UR14][R18.64+0x10], R141 ;  /* 0x0000108d1200b986 */ /* 0x000fe2000c10110e */
[C---:B------:R-:W-:Y:S01]  /*6fe0*/  ISETP.LT.OR P3, PT, R6.reuse, 0x19, !P0 ;  /* 0x000000190600780c */ /* 0x040fe20004761670 */
        /* <DEDUP_REMOVED lines=37> */
[-C--:B------:R-:W-:Y:S01]  /*7240*/  FMUL R114, R114, R14.reuse ;  /* 0x0000000e72727220 */ /* 0x080fe20000400000 */
        /* <DEDUP_REMOVED lines=81> */
[C---:B------:R-:W-:Y:S01]  /*7760*/  ISETP.LT.OR P6, PT, R6.reuse, 0x52, !P1 ;  /* 0x000000520600780c */ /* 0x040fe20004fc1670 */
        /* <DEDUP_REMOVED lines=22> */
[----:B------:R-:W-:-:S02]  /*78d0*/  ISETP.LT.OR P3, PT, R6, 0x59, !P0 ;  /* 0x000000590600780c */ /* 0x000fc40004761670 */
[----:B------:R-:W-:Y:S01]  /*78e0*/  F2FP.SATFINITE.E5M2.F32.PACK_AB_MERGE_C R93, RZ, R93, RZ ;  /* 0x0000005dff5d723e */ /* 0x000fe200048060ff */
[----:B------:R1:W-:Y:S01]  /*78f0*/  @!P4 STG.E.U8 desc[UR14][R18.64+0x51], R25 ;  /* 0x000051191200c986 */ /* 0x0003e2000c10110e */
[C---:B------:R-:W-:Y:S02]  /*7900*/  ISETP.LT.OR P4, PT, R6.reuse, 0x5a, !P0 ;  /* 0x0000005a0600780c */ /* 0x040fe40004781670 */
[----:B0-----:R-:W-:Y:S01]  /*7910*/  F2FP.SATFINITE.E5M2.F32.PACK_AB_MERGE_C R5, RZ, R102, RZ ;  /* 0x00000066ff05723e */ /* 0x001fe200048060ff */
[----:B------:R-:W-:Y:S01]  /*7920*/  @!P5 STG.E.U8 desc[UR14][R20.64+0x58], R107 ;  /* 0x0000586b1400d986 */ /* 0x000fe2000c10110e */
[C---:B------:R-:W-:Y:S02]  /*7930*/  ISETP.LT.OR P5, PT, R6.reuse, 0x61, !P1 ;  /* 0x000000610600780c */ /* 0x040fe40004fa1670 */
[----:B------:R-:W-:Y:S01]  /*7940*/  F2FP.SATFINITE.E5M2.F32.PACK_AB_MERGE_C R23, RZ, R23, RZ ;  /* 0x00000017ff17723e */ /* 0x000fe200048060ff */
[----:B------:R0:W-:Y:S01]  /*7950*/  @!P6 STG.E.U8 desc[UR14][R20.64+0x59], R5 ;  /* 0x000059051400e986 */ /* 0x0001e2000c10110e */
[----:B------:R-:W-:-:S02]  /*7960*/  ISETP.LT.OR P6, PT, R6, 0x62, !P1 ;  /* 0x000000620600780c */ /* 0x000fc40004fc1670 */
[----:B------:R-:W-:Y:S01]  /*7970*/  F2FP.SATFINITE.E5M2.F32.PACK_AB_MERGE_C R89, RZ, R89, RZ ;  /* 0x00000059ff59723e */ /* 0x000fe200048060ff */
[----:B------:R-:W-:Y:S01]  /*7980*/  @!P3 STG.E.U8 desc[UR14][R18.64+0x58], R105 ;  /* 0x000058691200b986 */ /* 0x000fe2000c10110e */
[----:B-1----:R-:W-:Y:S02]  /*7990*/  F2FP.SATFINITE.E5M2.F32.PACK_AB_MERGE_C R25, RZ, R100, RZ ;  /* 0x00000064ff19723e */ /* 0x002fe400048060ff */
[C---:B------:R-:W-:Y:S02]  /*79a0*/  ISETP.LT.OR P3, PT, R6.reuse, 0x61, !P0 ;  /* 0x000000610600780c */ /* 0x040fe40004761670 */
[----:B------:R-:W-:Y:S01]  /*79b0*/  F2FP.SATFINITE.E5M2.F32.PACK_AB_MERGE_C R27, RZ, R88, RZ ;  /* 0x00000058ff1b723e */ /* 0x000fe200048060ff */
[----:B------:R1:W-:Y:S01]  /*79c0*/  @!P4 STG.E.U8 desc[UR14][R18.64+0x59], R25 ;  /* 0x000059191200c986 */ /* 0x0003e2000c10110e */
[C---:B------:R-:W-:Y:S02]  /*79d0*/  ISETP.LT.OR P4, PT, R6.reuse, 0x62, !P0 ;  /* 0x000000620600780c */ /* 0x040fe40004781670 */
[----:B0-----:R-:W-:Y:S01]  /*79e0*/  F2FP.SATFINITE.E5M2.F32.PACK_AB_MERGE_C R5, RZ, R98, RZ ;  /* 0x00000062ff05723e */ /* 0x001fe200048060ff */
[----:B------:R-:W-:Y:S01]  /*79f0*/  @!P5 STG.E.U8 desc[UR14][R20.64+0x60], R101 ;  /* 0x000060651400d986 */ /* 0x000fe2000c10110e */
[----:B------:R-:W-:-:S03]  /*7a00*/  ISETP.LT.OR P5, PT, R6, 0x69, !P1 ;  /* 0x000000690600780c */ /* 0x000fc60004fa1670 */
[----:B------:R0:W-:Y:S01]  /*7a10*/  @!P6 STG.E.U8 desc[UR14][R20.64+0x61], R5 ;  /* 0x000061051400e986 */ /* 0x0001e2000c10110e */
[C---:B------:R-:W-:Y:S02]  /*7a20*/  ISETP.LT.OR P6, PT, R6.reuse, 0x6a, !P1 ;  /* 0x0000006a0600780c */ /* 0x040fe40004fc1670 */
[----:B-1----:R-:W-:Y:S01]  /*7a30*/  F2FP.SATFINITE.E5M2.F32.PACK_AB_MERGE_C R25, RZ, R96, RZ ;  /* 0x00000060ff19723e */ /* 0x002fe200048060ff */
[----:B------:R-:W-:Y:S01]  /*7a40*/  @!P3 STG.E.U8 desc[UR14][R18.64+0x60], R103 ;  /* 0x000060671200b986 */ /* 0x000fe2000c10110e */
[----:B------:R-:W-:-:S03]  /*7a50*/  ISETP.LT.OR P3, PT, R6, 0x69, !P0 ;  /* 0x000000690600780c */ /* 0x000fc60004761670 */
        /* <DEDUP_REMOVED lines=12> */
[C---:B------:R-:W-:Y:S01]  /*7b20*/  ISETP.LT.OR P1, PT, R6.reuse, 0x7a, !P1 ;  /* 0x0000007a0600780c */ /* 0x040fe20004f21670 */
[----:B------:R2:W-:Y:S01]  /*7b30*/  @!P5 STG.E.U8 desc[UR14][R20.64+0x70], R95 ;  /* 0x0000705f1400d986 */ /* 0x0005e2000c10110e */
[C---:B------:R-:W-:Y:S02]  /*7b40*/  ISETP.LT.OR P5, PT, R6.reuse, 0x72, !P0 ;  /* 0x000000720600780c */ /* 0x040fe400047a1670 */
[----:B0-----:R-:W-:Y:S01]  /*7b50*/  F2FP.SATFINITE.E5M2.F32.PACK_AB_MERGE_C R5, RZ, R90, RZ ;  /* 0x0000005aff05723e */ /* 0x001fe200048060ff */
[----:B------:R2:W-:Y:S01]  /*7b60*/  @!P6 STG.E.U8 desc[UR14][R20.64+0x71], R91 ;  /* 0x0000715b1400e986 */ /* 0x0005e2000c10110e */
[C---:B------:R-:W-:Y:S02]  /*7b70*/  ISETP.LT.OR P6, PT, R6.reuse, 0x79, !P0 ;  /* 0x000000790600780c */ /* 0x040fe400047c1670 */
[----:B------:R-:W-:Y:S01]  /*7b80*/  ISETP.LT.OR P0, PT, R6, 0x7a, !P0 ;  /* 0x0000007a0600780c */ /* 0x000fe20004701670 */
[----:B------:R2:W-:Y:S01]  /*7b90*/  @!P3 STG.E.U8 desc[UR14][R18.64+0x70], R93 ;  /* 0x0000705d1200b986 */ /* 0x0005e2000c10110e */
[----:B-1----:R-:W-:-:S05]  /*7ba0*/  F2FP.SATFINITE.E5M2.F32.PACK_AB_MERGE_C R25, RZ, R22, RZ ;  /* 0x00000016ff19723e */ /* 0x002fca00048060ff */
[----:B------:R2:W-:Y:S04]  /*7bb0*/  @!P5 STG.E.U8 desc[UR14][R18.64+0x71], R5 ;  /* 0x000071051200d986 */ /* 0x0005e8000c10110e */
[----:B------:R2:W-:Y:S04]  /*7bc0*/  @!P4 STG.E.U8 desc[UR14][R20.64+0x78], R23 ;  /* 0x000078171400c986 */ /* 0x0005e8000c10110e */
[----:B------:R2:W-:Y:S04]  /*7bd0*/  @!P1 STG.E.U8 desc[UR14][R20.64+0x79], R25 ;  /* 0x0000791914009986 */ /* 0x0005e8000c10110e */
[----:B------:R2:W-:Y:S04]  /*7be0*/  @!P6 STG.E.U8 desc[UR14][R18.64+0x78], R89 ;  /* 0x000078591200e986 */ /* 0x0005e8000c10110e */
[----:B------:R2:W-:Y:S02]  /*7bf0*/  @!P0 STG.E.U8 desc[UR14][R18.64+0x79], R27 ;  /* 0x0000791b12008986 */ /* 0x0005e4000c10110e */
.L_x_169:
[----:B------:R-:W-:Y:S05]  /*7c00*/  BSYNC B0 ;  /* 0x0000000000007941 */ /* 0x000fea0003800000 */
.L_x_39:
[C---:B------:R-:W-:Y:S01]  /*7c10*/  LEA R2, P0, R8.reuse, R2, 0x1 ;  /* 0x0000000208027211 */ /* 0x040fe200078008ff */
[----:B------:R-:W-:Y:S01]  /*7c20*/  ULDC.64 UR6, c[0x0][0x650] ;  /* 0x0001940000067ab9 */ /* 0x000fe20000000a00 */
[----:B-----5:R-:W-:Y:S01]  /*7c30*/  IMAD.U32 R4, RZ, RZ, UR12 ;  /* 0x0000000cff047e24 */ /* 0x020fe2000f8e00ff */
[----:B0-2---:R-:W-:Y:S01]  /*7c40*/  PRMT R18, RZ, 0x7610, R18 ;  /* 0x00007610ff127816 */ /* 0x005fe20000000012 */
[----:B------:R-:W-:Y:S01]  /*7c50*/  IMAD.MOV.U32 R6, RZ, RZ, -0x1 ;  /* 0xffffffffff067424 */ /* 0x000fe200078e00ff */
[----:B------:R-:W-:Y:S01]  /*7c60*/  LEA.HI.X R3, R8, R3, R0, 0x1, P0 ;  /* 0x0000000308037211 */ /* 0x000fe200000f0c00 */
[----:B------:R0:W-:Y:S01]  /*7c70*/  SYNCS.ARRIVE.TRANS64.A1T0 RZ, [R4+UR22], RZ ;  /* 0x000000ff04ff79a7 */ /* 0x0001e20008100016 */
[----:B------:R-:W-:Y:S01]  /*7c80*/  ISETP.GE.U32.AND P0, PT, R2, UR6, PT ;  /* 0x0000000602007c0c */ /* 0x000fe2000bf06070 */
[----:B------:R-:W-:-:S03]  /*7c90*/  IMAD.MOV.U32 R5, RZ, RZ, -0x1 ;  /* 0xffffffffff057424 */ /* 0x000fc600078e00ff */
[----:B------:R-:W-:Y:S01]  /*7ca0*/  ISETP.GE.U32.AND.EX P0, PT, R3, UR7, PT, P0 ;  /* 0x0000000703007c0c */ /* 0x000fe2000bf06100 */
[----:B0-----:R-:W-:-:S12]  /*7cb0*/  IMAD.MOV.U32 R4, RZ, RZ, -0x1 ;  /* 0xffffffffff047424 */ /* 0x001fd800078e00ff */
[----:B------:R-:W-:Y:S05]  /*7cc0*/  @P0 BRA `(.L_x_170) ;  /* 0x0000000400600947 */ /* 0x000fea0003800000 */
[----:B------:R-:W0:Y:S01]  /*7cd0*/  S2R R28, SR_CTAID.X ;  /* 0x00000000001c7919 */ /* 0x000e220000002500 */
[----:B------:R-:W2:Y:S01]  /*7ce0*/  LDC.64 R22, c[0x0][0x628] ;  /* 0x00018a00ff167b82 */ /* 0x000ea20000000a00 */
[----:B------:R-:W-:Y:S01]  /*7cf0*/  ULDC UR6, c[0x0][0x150] ;  /* 0x0000540000067ab9 */ /* 0x000fe20000000800 */
[----:B-1--4-:R-:W-:Y:S01]  /*7d00*/  IMAD.MOV.U32 R20, RZ, RZ, R2 ;  /* 0x000000ffff147224 */ /* 0x012fe200078e0002 */
[----:B------:R-:W1:Y:S01]  /*7d10*/  S2R R30, SR_CTAID.Y ;  /* 0x00000000001e7919 */ /* 0x000e620000002600 */
[----:B------:R-:W-:-:S04]  /*7d20*/  IMAD.MOV.U32 R21, RZ, RZ, R3 ;  /* 0x000000ffff157224 */ /* 0x000fc800078e0003 */
[----:B------:R-:W4:Y:S08]  /*7d30*/  LDC R31, c[0x0][0x144] ;  /* 0x00005100ff1f7b82 */ /* 0x000f300000000800 */
[----:B------:R-:W1:Y:S08]  /*7d40*/  LDC R6, c[0x0][0x630] ;  /* 0x00018c00ff067b82 */ /* 0x000e700000000800 */
[----:B------:R-:W1:Y:S01]  /*7d50*/  LDC.64 R26, c[0x0][0x620] ;  /* 0x00018800ff1a7b82 */ /* 0x000e620000000a00 */
[----:B--2---:R-:W-:-:S04]  /*7d60*/  ISETP.NE.U32.AND P0, PT, R22, RZ, PT ;  /* 0x000000ff1600720c */ /* 0x004fc80003f05070 */
[----:B------:R-:W-:Y:S02]  /*7d70*/  ISETP.NE.AND.EX P0, PT, R23, RZ, PT, P0 ;  /* 0x000000ff1700720c */ /* 0x000fe40003f05300 */
[----:B0-----:R-:W-:-:S05]  /*7d80*/  I2FP.F32.U32 R4, R28 ;  /* 0x0000001c00047245 */ /* 0x001fca0000201000 */
[----:B------:R-:W-:-:S04]  /*7d90*/  FMUL R4, R4, UR6 ;  /* 0x0000000604047c20 */ /* 0x000fc80008400000 */
[----:B------:R0:W2:Y:S02]  /*7da0*/  F2I.U32.TRUNC.NTZ R29, R4 ;  /* 0x00000004001d7305 */ /* 0x0000a4000020f000 */
[----:B----4-:R-:W-:Y:S05]  /*7db0*/  @!P0 BRA `(.L_x_171) ;  /* 0x0000000000288947 */ /* 0x010fea0003800000 */
[----:B------:R-:W4:Y:S02]  /*7dc0*/  LDC R5, c[0x0][0x634] ;  /* 0x00018d00ff057b82 */ /* 0x000f240000000800 */
[----:B----4-:R-:W-:-:S05]  /*7dd0*/  IADD3 R21, P0, R2, R5, RZ ;  /* 0x0000000502157210 */ /* 0x010fca0007f1e0ff */
[----:B---3--:R-:W-:-:S04]  /*7de0*/  IMAD.X R25, RZ, RZ, R3, P0 ;  /* 0x000000ffff197224 */ /* 0x008fc800000e0603 */
[----:B0-----:R-:W-:-:S04]  /*7df0*/  IMAD.WIDE.U32 R4, R25, R22, RZ ;  /* 0x0000001619047225 */ /* 0x001fc800078e00ff */
[----:B------:R-:W-:-:S04]  /*7e00*/  IMAD.WIDE.U32 R18, P0, R21, R23, R4 ;  /* 0x0000001715127225 */ /* 0x000fc80007800004 */
[----:B------:R-:W-:-:S04]  /*7e10*/  IMAD.WIDE.U32 R4, R21, R22, RZ ;  /* 0x0000001615047225 */ /* 0x000fc800078e00ff */
[----:B------:R-:W-:Y:S01]  /*7e20*/  IMAD.X R21, RZ, RZ, RZ, P0 ;  /* 0x000000ffff157224 */ /* 0x000fe200000e06ff */
[----:B------:R-:W-:Y:S01]  /*7e30*/  IADD3 RZ, P0, R5, R18, RZ ;  /* 0x0000001205ff7210 */ /* 0x000fe20007f1e0ff */
[----:B------:R-:W-:-:S04]  /*7e40*/  IMAD.MOV.U32 R20, RZ, RZ, R19 ;  /* 0x000000ffff147224 */ /* 0x000fc800078e0013 */
[----:B------:R-:W-:-:S08]  /*7e50*/  IMAD.WIDE.U32.X R20, R25, R23, R20, P0 ;  /* 0x0000001719147225 */ /* 0x000fd000000e0414 */
.L_x_171:
[-CC-:B-1-3--:R-:W-:Y:S01]  /*7e60*/  SHF.R.U64 R24, R20, R6.reuse, R21.reuse ;  /* 0x0000000614187219 */ /* 0x18afe20000001215 */
[----:B------:R-:W1:Y:S01]  /*7e70*/  LDC.64 R34, c[0x0][0x640] ;  /* 0x00019000ff227b82 */ /* 0x000e620000000a00 */
[----:B0-----:R-:W-:Y:S01]  /*7e80*/  SHF.R.U32.HI R4, RZ, R6, R21 ;  /* 0x00000006ff047219 */ /* 0x001fe20000011615 */
[----:B--2---:R-:W-:Y:S01]  /*7e90*/  IMAD.MOV R29, RZ, RZ, -R29 ;  /* 0x000000ffff1d7224 */ /* 0x004fe200078e0a1d */
[----:B------:R-:W-:Y:S01]  /*7ea0*/  IADD3 R19, P0, RZ, -R24, RZ ;  /* 0x80000018ff137210 */ /* 0x000fe20007f1e0ff */
[----:B------:R-:W-:Y:S01]  /*7eb0*/  ULDC UR6, c[0x0][0x154] ;  /* 0x0000550000067ab9 */ /* 0x000fe20000000800 */
[----:B------:R-:W-:Y:S02]  /*7ec0*/  IMAD.MOV.U32 R21, RZ, RZ, 0x1 ;  /* 0x00000001ff157424 */ /* 0x000fe400078e00ff */
[----:B------:R-:W-:Y:S01]  /*7ed0*/  IMAD R29, R31, R29, R28 ;  /* 0x0000001d1f1d7224 */ /* 0x000fe200078e021c */
[----:B------:R-:W0:Y:S01]  /*7ee0*/  LDC R18, c[0x0][0x618] ;  /* 0x00018600ff127b82 */ /* 0x000e220000000800 */
[----:B------:R-:W-:-:S04]  /*7ef0*/  IMAD.X R5, RZ, RZ, ~R4, P0 ;  /* 0x000000ffff057224 */ /* 0x000fc800000e0e04 */
[-C--:B------:R-:W-:Y:S02]  /*7f00*/  IMAD R6, R5, R26.reuse, RZ ;  /* 0x0000001a05067224 */ /* 0x080fe400078e02ff */
[C---:B------:R-:W-:Y:S01]  /*7f10*/  IMAD.WIDE.U32 R4, R19.reuse, R26, R2 ;  /* 0x0000001a13047225 */ /* 0x040fe200078e0002 */
[----:B------:R-:W2:Y:S03]  /*7f20*/  LDC R20, c[0x0][0x608] ;  /* 0x00018200ff147b82 */ /* 0x000ea60000000800 */
[----:B------:R-:W-:Y:S01]  /*7f30*/  IMAD R19, R19, R27, R6 ;  /* 0x0000001b13137224 */ /* 0x000fe200078e0206 */
[----:B------:R-:W-:-:S03]  /*7f40*/  I2FP.F32.U32 R6, R30 ;  /* 0x0000001e00067245 */ /* 0x000fc60000201000 */
[----:B------:R-:W-:Y:S01]  /*7f50*/  IMAD.IADD R5, R5, 0x1, R19 ;  /* 0x0000000105057824 */ /* 0x000fe200078e0213 */
[----:B------:R-:W3:Y:S01]  /*7f60*/  LDC R32, c[0x0][0x658] ;  /* 0x00019600ff207b82 */ /* 0x000ee20000000800 */
[----:B-1----:R-:W-:Y:S01]  /*7f70*/  ISETP.NE.U32.AND P0, PT, R34, RZ, PT ;  /* 0x000000ff2200720c */ /* 0x002fe20003f05070 */
[----:B------:R-:W-:-:S03]  /*7f80*/  IMAD.MOV.U32 R19, RZ, RZ, -0x1 ;  /* 0xffffffffff137424 */ /* 0x000fc600078e00ff */
[----:B------:R-:W-:-:S03]  /*7f90*/  ISETP.NE.AND.EX P0, PT, R35, RZ, PT, P0 ;  /* 0x000000ff2300720c */ /* 0x000fc60003f05300 */
[----:B------:R-:W1:Y:S01]  /*7fa0*/  LDC R27, c[0x0][0x148] ;  /* 0x00005200ff1b7b82 */ /* 0x000e620000000800 */
[-CC-:B0-----:R-:W-:Y:S02]  /*7fb0*/  SHF.R.U64 R22, R4, R18.reuse, R5.reuse ;  /* 0x0000001204167219 */ /* 0x181fe40000001205 */
[----:B------:R-:W-:Y:S01]  /*7fc0*/  SHF.R.U32.HI R5, RZ, R18, R5 ;  /* 0x00000012ff057219 */ /* 0x000fe20000011605 */
[----:B------:R-:W-:-:S04]  /*7fd0*/  FMUL R18, R6, UR6 ;  /* 0x0000000606127c20 */ /* 0x000fc80008400000 */
[----:B------:R-:W0:Y:S01]  /*7fe0*/  LDC R28, c[0x0][0x600] ;  /* 0x00018000ff1c7b82 */ /* 0x000e220000000800 */
[----:B------:R4:W0:Y:S01]  /*7ff0*/  F2I.U32.TRUNC.NTZ R25, R18 ;  /* 0x0000001200197305 */ /* 0x000822000020f000 */
[-CC-:B--2---:R-:W-:Y:S02]  /*8000*/  SHF.R.U64 R6, R22, R20.reuse, R5.reuse ;  /* 0x0000001416067219 */ /* 0x184fe40000001205 */
[----:B------:R-:W-:-:S04]  /*8010*/  SHF.R.U32.HI R5, RZ, R20, R5 ;  /* 0x00000014ff057219 */ /* 0x000fc80000011605 */
[----:B------:R-:W2:Y:S01]  /*8020*/  LDC R33, c[0x0][0x648] ;  /* 0x00019200ff217b82 */ /* 0x000ea20000000800 */
[-CC-:B---3--:R-:W-:Y:S02]  /*8030*/  SHF.R.U64 R26, R6, R32.reuse, R5.reuse ;  /* 0x00000020061a7219 */ /* 0x188fe40000001205 */
[-C--:B------:R-:W-:Y:S02]  /*8040*/  SHF.L.U32 R19, R19, R32.reuse, RZ ;  /* 0x0000002013137219 */ /* 0x080fe400000006ff */
[-C--:B------:R-:W-:Y:S01]  /*8050*/  SHF.R.U32.HI R5, RZ, R32.reuse, R5 ;  /* 0x00000020ff057219 */ /* 0x080fe20000011605 */
[----:B------:R-:W-:Y:S01]  /*8060*/  IMAD.MOV.U32 R4, RZ, RZ, R26 ;  /* 0x000000ffff047224 */ /* 0x000fe200078e001a */
[----:B------:R-:W-:Y:S01]  /*8070*/  SHF.L.U32 R32, R21, R32, RZ ;  /* 0x0000002015207219 */ /* 0x000fe200000006ff */
[----:B------:R-:W3:Y:S01]  /*8080*/  LDC R36, c[0x0][0x638] ;  /* 0x00018e00ff247b82 */ /* 0x000ee20000000800 */
[----:B------:R-:W-:-:S07]  /*8090*/  LOP3.LUT R31, RZ, R19, RZ, 0x33, !PT ;  /* 0x00000013ff1f7212 */ /* 0x000fce00078e33ff */
[----:B------:R-:W0:Y:S01]  /*80a0*/  LDC R37, c[0x0][0x610] ;  /* 0x00018400ff257b82 */ /* 0x000e220000000800 */
[----:B----4-:R-:W-:Y:S05]  /*80b0*/  @!P0 BRA `(.L_x_172) ;  /* 0x0000000000288947 */ /* 0x010fea0003800000 */
[----:B------:R-:W4:Y:S02]  /*80c0*/  LDC R21, c[0x0][0x64c] ;  /* 0x00019300ff157b82 */ /* 0x000f240000000800 */
[----:B----4-:R-:W-:-:S05]  /*80d0*/  IADD3 R21, P0, R26, R21, RZ ;  /* 0x000000151a157210 */ /* 0x010fca0007f1e0ff */
        /* <DEDUP_REMOVED lines=8> */
.L_x_172:
[----:B--2---:R-:W-:Y:S01]  /*8160*/  SHF.R.U64 R4, R4, R33, R5 ;  /* 0x0000002104047219 */ /* 0x004fe20000001205 */
[----:B0-----:R-:W-:Y:S01]  /*8170*/  VIADD R21, R28, 0xffffffff ;  /* 0xffffffff1c157836 */ /* 0x001fe20000000000 */
[----:B------:R-:W-:Y:S01]  /*8180*/  LOP3.LUT R19, R6, R31, RZ, 0xc0, !PT ;  /* 0x0000001f06137212 */ /* 0x000fe200078ec0ff */
[----:B------:R-:W-:Y:S02]  /*8190*/  IMAD.MOV R25, RZ, RZ, -R25 ;  /* 0x000000ffff197224 */ /* 0x000fe400078e0a19 */
[----:B------:R-:W-:Y:S02]  /*81a0*/  IMAD.MOV R5, RZ, RZ, -R4 ;  /* 0x000000ffff057224 */ /* 0x000fe400078e0a04 */
[----:B------:R-:W-:Y:S01]  /*81b0*/  IMAD R6, R32, R4, R19 ;  /* 0x0000000420067224 */ /* 0x000fe200078e0213 */
[----:B------:R-:W-:Y:S01]  /*81c0*/  LOP3.LUT R19, R22, R21, RZ, 0xc0, !PT ;  /* 0x0000001516137212 */ /* 0x000fe200078ec0ff */
[----:B-1----:R-:W-:Y:S02]  /*81d0*/  @P2 IMAD R29, R27, R25, R30 ;  /* 0x000000191b1d2224 */ /* 0x002fe400078e021e */
[----:B---3--:R-:W-:-:S02]  /*81e0*/  IMAD R4, R5, R36, R26 ;  /* 0x0000002405047224 */ /* 0x008fc400078e021a */
[----:B------:R-:W-:Y:S02]  /*81f0*/  IMAD R6, R6, R37, R29 ;  /* 0x0000002506067224 */ /* 0x000fe400078e021d */
[----:B------:R-:W-:Y:S02]  /*8200*/  IMAD R19, R4, R28, R19 ;  /* 0x0000001c04137224 */ /* 0x000fe400078e0213 */
[----:B------:R-:W-:Y:S02]  /*8210*/  IMAD.MOV.U32 R18, RZ, RZ, 0x1 ;  /* 0x00000001ff127424 */ /* 0x000fe400078e00ff */
[----:B------:R-:W-:Y:S01]  /*8220*/  IMAD.MOV.U32 R4, RZ, RZ, R24 ;  /* 0x000000ffff047224 */ /* 0x000fe200078e0018 */
[----:B------:R-:W-:Y:S02]  /*8230*/  SEL R5, R19, R6, !P2 ;  /* 0x0000000613057207 */ /* 0x000fe40005000000 */
[----:B------:R-:W-:-:S07]  /*8240*/  SEL R6, R6, R19, !P2 ;  /* 0x0000001306067207 */ /* 0x000fce0005000000 */
.L_x_170:
[----:B------:R-:W-:Y:S02]  /*8250*/  LOP3.LUT P0, RZ, R18, 0xff, RZ, 0xc0, !PT ;  /* 0x000000ff12ff7812 */ /* 0x000fe4000780c0ff */
[----:B------:R-:W-:-:S11]  /*8260*/  LOP3.LUT R150, R150, 0x1, RZ, 0x3c, !PT ;  /* 0x0000000196967812 */ /* 0x000fd600078e3cff */
[----:B------:R-:W-:Y:S05]  /*8270*/  @P0 BRA `(.L_x_173) ;  /* 0xffffff9000e00947 */ /* 0x000fea000383ffff */
[----:B------:R-:W-:Y:S05]  /*8280*/  EXIT ;  /* 0x000000000000794d */ /* 0x000fea0003800000 */
.L_x_17:
[----:B------:R-:W-:-:S08]  /*8290*/  ISETP.NE.AND P0, PT, R18, RZ, PT ;  /* 0x000000ff1200720c */ /* 0x000fd00003f05270 */
[----:B--23-5:R-:W0:-:S00]  /*82a0*/  USETMAXREG.DEALLOC.CTAPOOL 0x28 ;  /* 0x00000028000079c8 */ /* 0x02ce0000080e0500 */
[----:B------:R-:W-:Y:S05]  /*82b0*/  @P0 EXIT ;  /* 0x000000000000094d */ /* 0x000fea0003800000 */
[----:B0-----:R-:W-:Y:S01]  /*82c0*/  LOP3.LUT P0, RZ, R20, 0xff, RZ, 0xc0, !PT ;  /* 0x000000ff14ff7812 */ /* 0x001fe2000780c0ff */
[----:B------:R-:W-:Y:S02]  /*82d0*/  IMAD.MOV.U32 R12, RZ, RZ, 0x1 ;  /* 0x00000001ff0c7424 */ /* 0x000fe400078e00ff */
[----:B------:R-:W-:-:S10]  /*82e0*/  IMAD.MOV.U32 R15, RZ, RZ, RZ ;  /* 0x000000ffff0f7224 */ /* 0x000fd400078e00ff */
[----:B------:R-:W-:Y:S05]  /*82f0*/  @!P0 BRA `(.L_x_174) ;  /* 0x0000000c00608947 */ /* 0x000fea0003800000 */
[----:B------:R-:W0:Y:S01]  /*8300*/  S2UR UR9, SR_CgaCtaId ;  /* 0x00000000000979c3 */ /* 0x000e220000008800 */
[----:B------:R-:W-:Y:S01]  /*8310*/  ULDC UR5, c[0x0][0x658] ;  /* 0x0001960000057ab9 */ /* 0x000fe20000000800 */
[----:B------:R-:W-:Y:S01]  /*8320*/  UMOV UR10, 0xffffffff ;  /* 0xffffffff000a7882 */ /* 0x000fe20000000000 */
[----:B------:R-:W-:Y:S01]  /*8330*/  UMOV UR11, 0x1 ;  /* 0x00000001000b7882 */ /* 0x000fe20000000000 */
[----:B------:R-:W-:Y:S01]  /*8340*/  USHF.L.U32 UR10, UR10, UR5, URZ ;  /* 0x000000050a0a7299 */ /* 0x000fe2000800063f */
[----:B------:R-:W-:Y:S01]  /*8350*/  LOP3.LUT P0, RZ, R11, 0x1f, RZ, 0xc0, !PT ;  /* 0x0000001f0bff7812 */ /* 0x000fe2000780c0ff */
[----:B------:R-:W-:Y:S01]  /*8360*/  BSSY B0, `(.L_x_174) ;  /* 0x00000d1000007945 */ /* 0x000fe20003800000 */
[C---:B------:R-:W-:Y:S01]  /*8370*/  ISETP.NE.AND P3, PT, R10.reuse, RZ, PT ;  /* 0x000000ff0a00720c */ /* 0x040fe20003f65270 */
[----:B------:R-:W-:Y:S01]  /*8380*/  ULOP3.LUT UR14, URZ, UR10, URZ, 0x33, !UPT ;  /* 0x0000000a3f0e7292 */ /* 0x000fe2000f8e333f */
[----:B------:R-:W-:Y:S01]  /*8390*/  ISETP.NE.OR P0, PT, R10, RZ, !P0 ;  /* 0x000000ff0a00720c */ /* 0x000fe20004705670 */
[----:B------:R-:W-:Y:S01]  /*83a0*/  IMAD.MOV.U32 R14, RZ, RZ, 0x1 ;  /* 0x00000001ff0e7424 */ /* 0x000fe200078e00ff */
[----:B------:R-:W-:Y:S01]  /*83b0*/  LOP3.LUT R13, R7, 0x2, RZ, 0xfc, !PT ;  /* 0x00000002070d7812 */ /* 0x000fe200078efcff */
[----:B------:R-:W-:Y:S01]  /*83c0*/  IMAD.MOV.U32 R12, RZ, RZ, 0x1 ;  /* 0x00000001ff0c7424 */ /* 0x000fe200078e00ff */
[----:B------:R-:W-:Y:S01]  /*83d0*/  ULDC UR4, c[0x0][0x600] ;  /* 0x0001800000047ab9 */ /* 0x000fe20000000800 */
[----:B------:R-:W-:Y:S01]  /*83e0*/  IMAD.MOV.U32 R15, RZ, RZ, RZ ;  /* 0x000000ffff0f7224 */ /* 0x000fe200078e00ff */
[----:B------:R-:W-:Y:S01]  /*83f0*/  UMOV UR15, 0x5 ;  /* 0x00000005000f7882 */ /* 0x000fe20000000000 */
[----:B------:R-:W-:-:S02]  /*8400*/  UIADD3 UR25, UR13, 0x1, URZ ;  /* 0x000000010d197890 */ /* 0x000fc4000fffe03f */
[----:B------:R-:W-:Y:S02]  /*8410*/  UIADD3 UR4, UR4, -0x1, URZ ;  /* 0xffffffff04047890 */ /* 0x000fe4000fffe03f */
[----:B------:R-:W-:Y:S01]  /*8420*/  USHF.L.U32 UR5, UR11, UR5, URZ ;  /* 0x000000050b057299 */ /* 0x000fe2000800063f */
[----:B------:R-:W-:Y:S01]  /*8430*/  ULDC.64 UR26, c[0x0][0x198] ;  /* 0x00006600001a7ab9 */ /* 0x000fe20000000a00 */
[----:B0-----:R-:W-:Y:S02]  /*8440*/  ULOP3.LUT UR8, UR9, 0x1, URZ, 0xc0, !UPT ;  /* 0x0000000109087892 */ /* 0x001fe4000f8ec03f */
[----:B------:R-:W-:Y:S02]  /*8450*/  USHF.R.U32.HI UR28, URZ, 0x1, UR9 ;  /* 0x000000013f1c7899 */ /* 0x000fe40008011609 */
[----:B------:R-:W-:Y:S02]  /*8460*/  USHF.L.U32 UR6, UR9, 0x6, URZ ;  /* 0x0000000609067899 */ /* 0x000fe4000800063f */
[----:B------:R-:W-:-:S02]  /*8470*/  USHF.L.U32 UR7, UR9, 0xd, URZ ;  /* 0x0000000d09077899 */ /* 0x000fc4000800063f */
[----:B------:R-:W-:Y:S02]  /*8480*/  ULOP3.LUT UR9, UR9, 0xfffffffe, URZ, 0xc0, !UPT ;  /* 0xfffffffe09097892 */ /* 0x000fe4000f8ec03f */
[----:B------:R-:W-:Y:S02]  /*8490*/  UISETP.GT.U32.AND UP0, UPT, UR8, 0xffff, UPT ;  /* 0x0000ffff0800788c */ /* 0x000fe4000bf04070 */
[----:B------:R-:W-:Y:S02]  /*84a0*/  USHF.L.U32 UR10, UR11, UR9, URZ ;  /* 0x000000090b0a7299 */ /* 0x000fe4000800063f */
[----:B------:R-:W-:Y:S02]  /*84b0*/  ULOP3.LUT UR9, UR9, 0x1, URZ, 0xfc, !UPT ;  /* 0x0000000109097892 */ /* 0x000fe4000f8efc3f */
[----:B------:R-:W-:Y:S02]  /*84c0*/  USEL UR8, UR8, 0xffff, !UP0 ;  /* 0x0000ffff08087887 */ /* 0x000fe4000c000000 */
[----:B------:R-:W-:-:S02]  /*84d0*/  USHF.L.U32 UR9, UR11, UR9, URZ ;  /* 0x000000090b097299 */ /* 0x000fc4000800063f */
[----:B------:R-:W-:Y:S02]  /*84e0*/  ULOP3.LUT UR8, UR8, 0xffff, URZ, 0xc0, !UPT ;  /* 0x0000ffff08087892 */ /* 0x000fe4000f8ec03f */
[----:B------:R-:W-:Y:S02]  /*84f0*/  ULOP3.LUT UR6, UR6, 0x40, URZ, 0xc0, !UPT ;  /* 0x0000004006067892 */ /* 0x000fe4000f8ec03f */
[----:B------:R-:W-:Y:S02]  /*8500*/  ULOP3.LUT UR7, UR7, 0x2000, URZ, 0xc0, !UPT ;  /* 0x0000200007077892 */ /* 0x000fe4000f8ec03f */
[----:B------:R-:W-:Y:S02]  /*8510*/  ULOP3.LUT UR20, UR10, UR9, URZ, 0xfc, !UPT ;  /* 0x000000090a147292 */ /* 0x000fe4000f8efc3f */
[----:B------:R-:W-:-:S12]  /*8520*/  USHF.L.U32 UR15, UR15, UR8, URZ ;  /* 0x000000080f0f7299 */ /* 0x000fd8000800063f */
.L_x_186:
[----:B------:R-:W-:-:S03]  /*8530*/  UMOV UR8, 0xffffffff ;  /* 0xffffffff00087882 */ /* 0x000fc60000000000 */
[----:B------:R-:W-:Y:S05]  /*8540*/  BRA.DIV UR8, `(.L_x_175) ;  /* 0x0000000e08c87947 */ /* 0x000fea000b800000 */
[----:B------:R-:W-:-:S13]  /*8550*/  ELECT P1, URZ, PT ;  /* 0x00000000003f782f */ /* 0x000fda0003820000 */
.L_x_198:
[----:B------:R-:W0:Y:S01]  /*8560*/  LDC R10, c[0x0][0x28c] ;  /* 0x0000a300ff0a7b82 */ /* 0x000e220000000800 */
[----:B------:R-:W-:Y:S01]  /*8570*/  BSSY B1, `(.L_x_176) ;  /* 0x000003c000017945 */ /* 0x000fe20003800000 */
[----:B0-----:R-:W-:-:S13]  /*8580*/  ISETP.LT.OR P1, PT, R10, 0x1, !P1 ;  /* 0x000000010a00780c */ /* 0x001fda0004f21670 */
[----:B------:R-:W-:Y:S05]  /*8590*/  @P1 BRA `(.L_x_177) ;  /* 0x0000000000e41947 */ /* 0x000fea0003800000 */
[----:B------:R-:W-:Y:S01]  /*85a0*/  LEA R10, R6, UR28, 0x1 ;  /* 0x0000001c060a7c11 */ /* 0x000fe2000f8e08ff */
[----:B------:R-:W-:Y:S01]  /*85b0*/  IMAD.MOV.U32 R18, RZ, RZ, RZ ;  /* 0x000000ffff127224 */ /* 0x000fe200078e00ff */
[----:B------:R-:W-:Y:S01]  /*85c0*/  LEA R16, R5, UR6, 0x7 ;  /* 0x0000000605107c11 */ /* 0x000fe2000f8e38ff */
[----:B------:R-:W-:Y:S02]  /*85d0*/  IMAD.U32 R20, RZ, RZ, UR25 ;  /* 0x00000019ff147e24 */ /* 0x000fe4000f8e00ff */
[----:B------:R-:W-:Y:S02]  /*85e0*/  IMAD.MOV.U32 R5, RZ, RZ, R12 ;  /* 0x000000ffff057224 */ /* 0x000fe400078e000c */
[----:B------:R-:W-:Y:S02]  /*85f0*/  IMAD.MOV.U32 R6, RZ, RZ, R15 ;  /* 0x000000ffff067224 */ /* 0x000fe400078e000f */
[----:B------:R-:W-:-:S07]  /*8600*/  IMAD.SHL.U32 R17, R10, 0x20, RZ ;  /* 0x000000200a117824 */ /* 0x000fce00078e00ff */
.L_x_181:
[----:B------:R-:W0:Y:S01]  /*8610*/  S2R R11, SR_CgaCtaId ;  /* 0x00000000000b7919 */ /* 0x000e220000008800 */
[----:B------:R-:W-:-:S04]  /*8620*/  MOV R10, 0x400 ;  /* 0x00000400000a7802 */ /* 0x000fc80000000f00 */
[----:B0-----:R-:W-:Y:S02]  /*8630*/  LEA R21, R11, R10, 0x18 ;  /* 0x0000000a0b157211 */ /* 0x001fe400078ec0ff */
[----:B------:R-:W-:Y:S01]  /*8640*/  SHF.L.U32 R10, R5, 0x1f, RZ ;  /* 0x0000001f050a7819 */ /* 0x000fe200000006ff */
[----:B------:R-:W0:Y:S02]  /*8650*/  @!P3 LDC R11, c[0x0][0x500] ;  /* 0x00014000ff0bbb82 */ /* 0x000e240000000800 */
[----:B------:R-:W-:-:S04]  /*8660*/  IMAD R19, R6, 0x8, R21 ;  /* 0x0000000806137824 */ /* 0x000fc800078e0215 */
[----:B------:R-:W1:Y:S02]  /*8670*/  SYNCS.PHASECHK.TRANS64.TRYWAIT P1, [R19+URZ+0x18], R10 ;  /* 0x0000180a130075a7 */ /* 0x000e64000802017f */
[----:B-1----:R-:W-:Y:S05]  /*8680*/  @!P1 BRA `(.L_x_178) ;  /* 0x0000000c00989947 */ /* 0x002fea0003800000 */
.L_x_199:
[----:B-1----:R-:W-:Y:S01]  /*8690*/  PRMT R10, R13, 0x9910, RZ ;  /* 0x000099100d0a7816 */ /* 0x002fe200000000ff */
[----:B0-----:R0:W-:Y:S03]  /*86a0*/  @!P3 SYNCS.ARRIVE.TRANS64 RZ, [R19+URZ], R11 ;  /* 0x0000000b13ffb9a7 */ /* 0x0011e6000800003f */
[----:B------:R-:W-:-:S13]  /*86b0*/  ISETP.NE.AND P1, PT, R10, 0x2, PT ;  /* 0x000000020a00780c */ /* 0x000fda0003f25270 */
[----:B0-----:R-:W-:Y:S05]  /*86c0*/  @P1 BRA `(.L_x_179) ;  /* 0x0000000000041947 */ /* 0x001fea0003800000 */
[----:B------:R-:W-:Y:S01]  /*86d0*/  BPT.TRAP 0x1 ;  /* 0x000000040000795c */ /* 0x000fe20000300000 */
.L_x_179:
[----:B------:R-:W-:Y:S05]  /*86e0*/  @P0 BRA `(.L_x_180) ;  /* 0x0000000000040947 */ /* 0x000fea0003800000 */
[----:B------:R-:W-:Y:S01]  /*86f0*/  BPT.TRAP 0x1 ;  /* 0x000000040000795c */ /* 0x000fe20000300000 */
.L_x_180:
[----:B------:R-:W-:Y:S01]  /*8700*/  LEA R10, R6, UR28, 0x1 ;  /* 0x0000001c060a7c11 */ /* 0x000fe2000f8e08ff */
[----:B------:R-:W-:Y:S01]  /*8710*/  VIADD R20, R20, 0xffffffff ;  /* 0xffffffff14147836 */ /* 0x000fe20000000000 */
[----:B------:R-:W-:Y:S01]  /*8720*/  R2UR UR11, R6 ;  /* 0x00000000060b72ca */ /* 0x000fe200000e0000 */
[----:B------:R-:W-:Y:S01]  /*8730*/  UIADD3 UR16, UP0, UR26, 0xf0, URZ ;  /* 0x000000f01a107890 */ /* 0x000fe2000ff1e03f */
[----:B------:R-:W-:Y:S01]  /*8740*/  R2UR UR22, R21 ;  /* 0x00000000151672ca */ /* 0x000fe200000e0000 */
[----:B------:R-:W-:Y:S01]  /*8750*/  IMAD.U32 R10, R10, 0x1000, R21 ;  /* 0x000010000a0a7824 */ /* 0x000fe200078e0015 */
[----:B------:R-:W-:Y:S01]  /*8760*/  R2UR UR23, R17 ;  /* 0x00000000111772ca */ /* 0x000fe200000e0000 */
[----:B------:R-:W-:Y:S01]  /*8770*/  UIADD3 UR30, UP1, UR26, 0x1f0, URZ ;  /* 0x000001f01a1e7890 */ /* 0x000fe2000ff3e03f */
[----:B------:R-:W-:Y:S01]  /*8780*/  R2UR UR9, R19 ;  /* 0x00000000130972ca */ /* 0x000fe200000e0000 */
[----:B------:R-:W-:Y:S01]  /*8790*/  UIADD3.X UR17, URZ, UR27, URZ, UP0, !UPT ;  /* 0x0000001b3f117290 */ /* 0x000fe200087fe43f */
[----:B------:R-:W-:Y:S01]  /*87a0*/  R2UR UR8, R10 ;  /* 0x000000000a0872ca */ /* 0x000fe200000e0000 */
[----:B------:R-:W-:Y:S01]  /*87b0*/  UPRMT UR21, URZ, 0x5410, UR15 ;  /* 0x000054103f157896 */ /* 0x000fe2000800000f */
[----:B------:R-:W-:Y:S01]  /*87c0*/  R2UR UR10, R18 ;  /* 0x00000000120a72ca */ /* 0x000fe200000e0000 */
[----:B------:R-:W-:Y:S01]  /*87d0*/  VIADD R6, R6, 0x1 ;  /* 0x0000000106067836 */ /* 0x000fe20000000000 */
[----:B------:R-:W-:Y:S01]  /*87e0*/  R2UR UR12, R4 ;  /* 0x00000000040c72ca */ /* 0x000fe200000e0000 */
[----:B------:R-:W-:Y:S01]  /*87f0*/  ULEA UR11, UR11, UR7, 0xe ;  /* 0x000000070b0b7291 */ /* 0x000fe2000f8e703f */
[----:B------:R-:W-:Y:S01]  /*8800*/  R2UR UR24, R16 ;  /* 0x00000000101872ca */ /* 0x000fe200000e0000 */
[----:B------:R-:W-:Y:S01]  /*8810*/  UPRMT UR29, URZ, 0x5410, UR20 ;  /* 0x000054103f1d7896 */ /* 0x000fe20008000014 */
[----:B------:R-:W-:Y:S01]  /*8820*/  ISETP.GT.AND P4, PT, R20, 0x1, PT ;  /* 0x000000011400780c */ /* 0x000fe20003f84270 */
[----:B------:R-:W-:Y:S01]  /*8830*/  UIADD3 UR22, UR22, 0x6100, UR11 ;  /* 0x0000610016167890 */ /* 0x000fe2000fffe00b */
[----:B------:R-:W-:Y:S01]  /*8840*/  ISETP.NE.AND P1, PT, R6, 0x3, PT ;  /* 0x000000030600780c */ /* 0x000fe20003f25270 */
[----:B------:R-:W-:Y:S01]  /*8850*/  UIADD3.X UR31, URZ, UR27, URZ, UP1, !UPT ;  /* 0x0000001b3f1f7290 */ /* 0x000fe20008ffe43f */
[----:B------:R-:W-:Y:S01]  /*8860*/  VIADD R18, R18, 0x80 ;  /* 0x0000008012127836 */ /* 0x000fe20000000000 */
[----:B------:R-:W-:Y:S01]  /*8870*/  UIADD3 UR8, UR8, 0x100, URZ ;  /* 0x0000010008087890 */ /* 0x000fe2000fffe03f */
[----:B------:R-:W-:Y:S01]  /*8880*/  SEL R10, RZ, 0x1, P1 ;  /* 0x00000001ff0a7807 */ /* 0x000fe20000800000 */
[----:B------:R-:W-:Y:S01]  /*8890*/  UMOV UR18, 0x0 ;  /* 0x0000000000127882 */ /* 0x000fe20000000000 */
[----:B------:R-:W-:Y:S01]  /*88a0*/  UMOV UR19, 0x10000000 ;  /* 0x1000000000137882 */ /* 0x000fe20000000000 */
[----:B------:R-:W-:Y:S01]  /*88b0*/  UMOV UR11, UR23 ;  /* 0x00000017000b7c82 */ /* 0x000fe20008000000 */
[----:B------:R-:W-:-:S02]  /*88c0*/  LOP3.LUT R5, R5, R10, RZ, 0x3c, !PT ;  /* 0x0000000a05057212 */ /* 0x000fc400078e3cff */
[----:B------:R-:W-:Y:S02]  /*88d0*/  SEL R6, R6, RZ, P1 ;  /* 0x000000ff06067207 */ /* 0x000fe40000800000 */
[----:B------:R0:W-:Y:S02]  /*88e0*/  UTMALDG.3D.MULTICAST [UR8], [UR16], UR21, desc[UR18] ;  /* 0x00001208100073b4 */ /* 0x0001e40008011815 */
[----:B0-----:R-:W-:Y:S01]  /*88f0*/  UMOV UR8, UR22 ;  /* 0x0000001600087c82 */ /* 0x001fe20008000000 */
[----:B------:R-:W-:Y:S02]  /*8900*/  UMOV UR11, UR24 ;  /* 0x00000018000b7c82 */ /* 0x000fe40008000000 */
[----:B------:R0:W-:Y:S02]  /*8910*/  UTMALDG.3D.MULTICAST [UR8], [UR30], UR29, desc[UR18] ;  /* 0x000012081e0073b4 */ /* 0x0001e4000801181d */
[----:B0-----:R-:W-:Y:S05]  /*8920*/  @P4 BRA `(.L_x_181) ;  /* 0xfffffffc00384947 */ /* 0x001fea000383ffff */
.L_x_177:
[----:B------:R-:W-:Y:S05]  /*8930*/  BSYNC B1 ;  /* 0x0000000000017941 */ /* 0x000fea0003800000 */
.L_x_176:
[----:B------:R-:W-:Y:S01]  /*8940*/  LOP3.LUT P5, RZ, R14, 0xff, RZ, 0xc0, !PT ;  /* 0x000000ff0eff7812 */ /* 0x000fe200078ac0ff */
[----:B------:R-:W-:Y:S01]  /*8950*/  VIADD R6, R15, UR13 ;  /* 0x0000000d0f067c36 */ /* 0x000fe20008000000 */
[----:B------:R-:W-:Y:S01]  /*8960*/  ULDC.64 UR8, c[0x0][0x650] ;  /* 0x0001940000087ab9 */ /* 0x000fe20000000a00 */
[----:B------:R-:W-:Y:S01]  /*8970*/  IMAD.U32 R11, RZ, RZ, UR13 ;  /* 0x0000000dff0b7e24 */ /* 0x000fe2000f8e00ff */
[----:B------:R-:W-:Y:S01]  /*8980*/  UISETP.GE.U32.AND UP0, UPT, UR13, 0x3, UPT ;  /* 0x000000030d00788c */ /* 0x000fe2000bf06070 */
[----:B------:R-:W-:Y:S01]  /*8990*/  BSSY B1, `(.L_x_182) ;  /* 0x000006b000017945 */ /* 0x000fe20003800000 */
[----:B------:R-:W-:Y:S02]  /*89a0*/  ISETP.GT.U32.AND P1, PT, R6, 0x2, PT ;  /* 0x000000020600780c */ /* 0x000fe40003f24070 */
[----:B------:R-:W-:Y:S02]  /*89b0*/  PRMT R14, RZ, 0x7610, R14 ;  /* 0x00007610ff0e7816 */ /* 0x000fe4000000000e */
[----:B------:R-:W-:-:S02]  /*89c0*/  ISETP.LT.U32.AND P1, PT, R11, 0x3, P1 ;  /* 0x000000030b00780c */ /* 0x000fc40000f21070 */
[----:B------:R-:W-:Y:S01]  /*89d0*/  PLOP3.LUT P4, PT, PT, PT, UP0, 0x80, 0x0 ;  /* 0x000000000000781c */ /* 0x000fe20003f8f008 */
[----:B------:R-:W0:Y:S01]  /*89e0*/  @P5 S2R R5, SR_CgaCtaId ;  /* 0x0000000000055919 */ /* 0x000e220000008800 */
[----:B------:R-:W-:-:S04]  /*89f0*/  @P5 MOV R4, 0x400 ;  /* 0x0000040000045802 */ /* 0x000fc80000000f00 */
[----:B0-----:R-:W-:Y:S01]  /*8a00*/  @P5 LEA R10, R5, R4, 0x18 ;  /* 0x00000004050a5211 */ /* 0x001fe200078ec0ff */
[----:B------:R-:W-:-:S03]  /*8a10*/  IMAD.WIDE.U32 R4, R6, -0x55555555, RZ ;  /* 0xaaaaaaab06047825 */ /* 0x000fc600078e00ff */
[----:B------:R0:W-:Y:S01]  /*8a20*/  @P5 SYNCS.ARRIVE.TRANS64.A1T0 RZ, [R10+URZ+0x68], RZ ;  /* 0x000068ff0aff59a7 */ /* 0x0001e2000810003f */
[----:B------:R-:W-:Y:S01]  /*8a30*/  IADD3 R2, P5, R2, R8, RZ ;  /* 0x0000000802027210 */ /* 0x000fe20007fbe0ff */
[----:B------:R-:W-:Y:S01]  /*8a40*/  IMAD.MOV.U32 R4, RZ, RZ, -0x1 ;  /* 0xffffffffff047424 */ /* 0x000fe200078e00ff */
[----:B------:R-:W-:Y:S02]  /*8a50*/  SHF.R.U32.HI R11, RZ, 0x1, R5 ;  /* 0x00000001ff0b7819 */ /* 0x000fe40000011605 */
[----:B------:R-:W-:Y:S01]  /*8a60*/  SEL R5, RZ, 0x1, !P1 ;  /* 0x00000001ff057807 */ /* 0x000fe20004800000 */
[----:B------:R-:W-:Y:S01]  /*8a70*/  IMAD.X R3, R3, 0x1, R0, P5 ;  /* 0x0000000103037824 */ /* 0x000fe200028e0600 */
[----:B------:R-:W-:Y:S01]  /*8a80*/  ISETP.GE.U32.AND P1, PT, R2, UR8, PT ;  /* 0x0000000802007c0c */ /* 0x000fe2000bf26070 */
[----:B------:R-:W-:Y:S01]  /*8a90*/  IMAD R15, R11, -0x3, R6 ;  /* 0xfffffffd0b0f7824 */ /* 0x000fe200078e0206 */
[----:B------:R-:W-:Y:S01]  /*8aa0*/  LOP3.LUT R12, R12, R5, RZ, 0x3c, !PT ;  /* 0x000000050c0c7212 */ /* 0x000fe200078e3cff */
[----:B------:R-:W-:Y:S01]  /*8ab0*/  IMAD.MOV.U32 R6, RZ, RZ, -0x1 ;  /* 0xffffffffff067424 */ /* 0x000fe200078e00ff */
[----:B------:R-:W-:Y:S01]  /*8ac0*/  ISETP.GE.U32.AND.EX P1, PT, R3, UR9, PT, P1 ;  /* 0x0000000903007c0c */ /* 0x000fe2000bf26110 */
[----:B------:R-:W-:Y:S01]  /*8ad0*/  IMAD.MOV.U32 R5, RZ, RZ, -0x1 ;  /* 0xffffffffff057424 */ /* 0x000fe200078e00ff */
[----:B------:R-:W-:-:S02]  /*8ae0*/  @P4 LOP3.LUT R12, R12, 0x1, R11, 0x78, !PT ;  /* 0x000000010c0c4812 */ /* 0x000fc400078e780b */
[----:B0-----:R-:W-:-:S09]  /*8af0*/  PRMT R10, RZ, 0x7610, R10 ;  /* 0x00007610ff0a7816 */ /* 0x001fd2000000000a */
[----:B------:R-:W-:Y:S05]  /*8b00*/  @P1 BRA `(.L_x_183) ;  /* 0x00000004004c1947 */ /* 0x000fea0003800000 */
[----:B------:R-:W0:Y:S01]  /*8b10*/  S2R R17, SR_CTAID.X ;  /* 0x0000000000117919 */ /* 0x000e220000002500 */
[----:B------:R-:W-:Y:S01]  /*8b20*/  ULDC.64 UR8, c[0x0][0x628] ;  /* 0x00018a0000087ab9 */ /* 0x000fe20000000a00 */
[----:B------:R-:W1:Y:S01]  /*8b30*/  LDC R18, c[0x0][0x144] ;  /* 0x00005100ff127b82 */ /* 0x000e620000000800 */
[----:B------:R-:W-:Y:S01]  /*8b40*/  ISETP.NE.U32.AND P1, PT, RZ, UR8, PT ;  /* 0x00000008ff007c0c */ /* 0x000fe2000bf25070 */
[----:B------:R-:W2:Y:S01]  /*8b50*/  S2R R6, SR_CTAID.Y ;  /* 0x0000000000067919 */ /* 0x000ea20000002600 */
[----:B------:R-:W-:Y:S01]  /*8b60*/  ULDC UR10, c[0x0][0x150] ;  /* 0x00005400000a7ab9 */ /* 0x000fe20000000800 */
[----:B------:R-:W-:Y:S01]  /*8b70*/  ULDC UR11, c[0x0][0x630] ;  /* 0x00018c00000b7ab9 */ /* 0x000fe20000000800 */
[----:B------:R-:W-:Y:S01]  /*8b80*/  ISETP.NE.AND.EX P1, PT, RZ, UR9, PT, P1 ;  /* 0x00000009ff007c0c */ /* 0x000fe2000bf25310 */
[----:B------:R-:W-:Y:S01]  /*8b90*/  IMAD.MOV.U32 R4, RZ, RZ, R2 ;  /* 0x000000ffff047224 */ /* 0x000fe200078e0002 */
[----:B0-----:R-:W-:-:S05]  /*8ba0*/  I2FP.F32.U32 R5, R17 ;  /* 0x0000001100057245 */ /* 0x001fca0000201000 */
[----:B------:R-:W-:Y:S01]  /*8bb0*/  FMUL R20, R5, UR10 ;  /* 0x0000000a05147c20 */ /* 0x000fe20008400000 */
[----:B------:R-:W-:-:S05]  /*8bc0*/  IMAD.MOV.U32 R5, RZ, RZ, R3 ;  /* 0x000000ffff057224 */ /* 0x000fca00078e0003 */
[----:B--2---:R-:W-:Y:S05]  /*8bd0*/  @!P1 BRA `(.L_x_184) ;  /* 0x0000000000289947 */ /* 0x004fea0003800000 */
[----:B------:R-:W-:Y:S02]  /*8be0*/  ULDC UR10, c[0x0][0x634] ;  /* 0x00018d00000a7ab9 */ /* 0x000fe40000000800 */
[----:B------:R-:W-:-:S05]  /*8bf0*/  IADD3 R5, P1, R2, UR10, RZ ;  /* 0x0000000a02057c10 */ /* 0x000fca000ff3e0ff */
[----:B------:R-:W-:-:S04]  /*8c00*/  IMAD.X R19, RZ, RZ, R3, P1 ;  /* 0x000000ffff137224 */ /* 0x000fc800008e0603 */
[----:B------:R-:W-:-:S04]  /*8c10*/  IMAD.WIDE.U32 R10, R19, UR8, RZ ;  /* 0x00000008130a7c25 */ /* 0x000fc8000f8e00ff */
[----:B------:R-:W-:-:S04]  /*8c20*/  IMAD.WIDE.U32 R10, P1, R5, UR9, R10 ;  /* 0x00000009050a7c25 */ /* 0x000fc8000f82000a */
[----:B------:R-:W-:-:S04]  /*8c30*/  IMAD.WIDE.U32 R4, R5, UR8, RZ ;  /* 0x0000000805047c25 */ /* 0x000fc8000f8e00ff */
[----:B------:R-:W-:Y:S01]  /*8c40*/  IMAD.MOV.U32 R4, RZ, RZ, R11 ;  /* 0x000000ffff047224 */ /* 0x000fe200078e000b */
[----:B------:R-:W-:Y:S01]  /*8c50*/  IADD3 RZ, P4, R5, R10, RZ ;  /* 0x0000000a05ff7210 */ /* 0x000fe20007f9e0ff */
[----:B------:R-:W-:-:S04]  /*8c60*/  IMAD.X R5, RZ, RZ, RZ, P1 ;  /* 0x000000ffff057224 */ /* 0x000fc800008e06ff */
[----:B------:R-:W-:-:S08]  /*8c70*/  IMAD.WIDE.U32.X R4, R19, UR9, R4, P4 ;  /* 0x0000000913047c25 */ /* 0x000fd0000a0e0404 */
.L_x_184:
[--C-:B------:R-:W-:Y:S01]  /*8c80*/  SHF.R.U64 R16, R4, UR11, R5.reuse ;  /* 0x0000000b04107c19 */ /* 0x100fe20008001205 */
[----:B------:R-:W0:Y:S01]  /*8c90*/  F2I.U32.TRUNC.NTZ R20, R20 ;  /* 0x0000001400147305 */ /* 0x000e22000020f000 */
[----:B------:R-:W-:Y:S01]  /*8ca0*/  SHF.R.U32.HI R4, RZ, UR11, R5 ;  /* 0x0000000bff047c19 */ /* 0x000fe20008011605 */
[----:B------:R-:W-:Y:S01]  /*8cb0*/  ULDC.64 UR8, c[0x0][0x620] ;  /* 0x0001880000087ab9 */ /* 0x000fe20000000a00 */
[----:B------:R-:W-:Y:S01]  /*8cc0*/  IADD3 R11, P1, RZ, -R16, RZ ;  /* 0x80000010ff0b7210 */ /* 0x000fe20007f3e0ff */
[----:B------:R-:W-:Y:S01]  /*8cd0*/  ULDC.64 UR10, c[0x0][0x640] ;  /* 0x00019000000a7ab9 */ /* 0x000fe20000000a00 */
[----:B------:R-:W2:Y:S03]  /*8ce0*/  LDC R21, c[0x0][0x148] ;  /* 0x00005200ff157b82 */ /* 0x000ea60000000800 */
[----:B------:R-:W-:Y:S01]  /*8cf0*/  IMAD.X R4, RZ, RZ, ~R4, P1 ;  /* 0x000000ffff047224 */ /* 0x000fe200008e0e04 */
[----:B------:R-:W-:-:S03]  /*8d00*/  ISETP.NE.U32.AND P1, PT, RZ, UR10, PT ;  /* 0x0000000aff007c0c */ /* 0x000fc6000bf25070 */
[----:B------:R-:W-:Y:S01]  /*8d10*/  IMAD R10, R4, UR8, RZ ;  /* 0x00000008040a7c24 */ /* 0x000fe2000f8e02ff */
[----:B------:R-:W-:Y:S01]  /*8d20*/  ISETP.NE.AND.EX P1, PT, RZ, UR11, PT, P1 ;  /* 0x0000000bff007c0c */ /* 0x000fe2000bf25310 */
[----:B------:R-:W-:Y:S01]  /*8d30*/  IMAD.WIDE.U32 R4, R11, UR8, R2 ;  /* 0x000000080b047c25 */ /* 0x000fe2000f8e0002 */
[----:B------:R-:W-:-:S03]  /*8d40*/  ULDC UR8, c[0x0][0x618] ;  /* 0x0001860000087ab9 */ /* 0x000fc60000000800 */
[----:B------:R-:W-:Y:S01]  /*8d50*/  IMAD R11, R11, UR9, R10 ;  /* 0x000000090b0b7c24 */ /* 0x000fe2000f8e020a */
[----:B------:R-:W-:Y:S01]  /*8d60*/  ULDC UR9, c[0x0][0x154] ;  /* 0x0000550000097ab9 */ /* 0x000fe20000000800 */
[----:B0-----:R-:W-:Y:S02]  /*8d70*/  IMAD.MOV R10, RZ, RZ, -R20 ;  /* 0x000000ffff0a7224 */ /* 0x001fe400078e0a14 */
[----:B------:R-:W-:Y:S02]  /*8d80*/  IMAD.IADD R5, R5, 0x1, R11 ;  /* 0x0000000105057824 */ /* 0x000fe400078e020b */
[----:B-1----:R-:W-:Y:S01]  /*8d90*/  IMAD R17, R18, R10, R17 ;  /* 0x0000000a12117224 */ /* 0x002fe200078e0211 */
[----:B------:R-:W-:Y:S02]  /*8da0*/  I2FP.F32.U32 R10, R6 ;  /* 0x00000006000a7245 */ /* 0x000fe40000201000 */
[--C-:B------:R-:W-:Y:S02]  /*8db0*/  SHF.R.U64 R18, R4, UR8, R5.reuse ;  /* 0x0000000804127c19 */ /* 0x100fe40008001205 */
[----:B------:R-:W-:Y:S01]  /*8dc0*/  SHF.R.U32.HI R5, RZ, UR8, R5 ;  /* 0x00000008ff057c19 */ /* 0x000fe20008011605 */
[----:B------:R-:W-:Y:S01]  /*8dd0*/  FMUL R10, R10, UR9 ;  /* 0x000000090a0a7c20 */ /* 0x000fe20008400000 */
[----:B------:R-:W-:-:S02]  /*8de0*/  ULDC UR8, c[0x0][0x608] ;  /* 0x0001820000087ab9 */ /* 0x000fc40000000800 */
[--C-:B------:R-:W-:Y:S01]  /*8df0*/  SHF.R.U64 R20, R18, UR8, R5.reuse ;  /* 0x0000000812147c19 */ /* 0x100fe20008001205 */
[----:B------:R0:W1:Y:S01]  /*8e00*/  F2I.U32.TRUNC.NTZ R22, R10 ;  /* 0x0000000a00167305 */ /* 0x000062000020f000 */
[----:B------:R-:W-:Y:S01]  /*8e10*/  SHF.R.U32.HI R5, RZ, UR8, R5 ;  /* 0x00000008ff057c19 */ /* 0x000fe20008011605 */
[----:B------:R-:W-:-:S03]  /*8e20*/  ULDC UR8, c[0x0][0x658] ;  /* 0x0001960000087ab9 */ /* 0x000fc60000000800 */
[--C-:B------:R-:W-:Y:S02]  /*8e30*/  SHF.R.U64 R19, R20, UR8, R5.reuse ;  /* 0x0000000814137c19 */ /* 0x100fe40008001205 */
[----:B------:R-:W-:-:S03]  /*8e40*/  SHF.R.U32.HI R23, RZ, UR8, R5 ;  /* 0x00000008ff177c19 */ /* 0x000fc60008011605 */
[----:B------:R-:W-:Y:S02]  /*8e50*/  IMAD.MOV.U32 R4, RZ, RZ, R19 ;  /* 0x000000ffff047224 */ /* 0x000fe400078e0013 */
[----:B------:R-:W-:Y:S01]  /*8e60*/  IMAD.MOV.U32 R5, RZ, RZ, R23 ;  /* 0x000000ffff057224 */ /* 0x000fe200078e0017 */
[----:B0-----:R-:W-:Y:S06]  /*8e70*/  @!P1 BRA `(.L_x_185) ;  /* 0x0000000000289947 */ /* 0x001fec0003800000 */
        /* <DEDUP_REMOVED lines=10> */
.L_x_185:
[----:B------:R-:W-:Y:S01]  /*8f20*/  ULDC UR8, c[0x0][0x648] ;  /* 0x0001920000087ab9 */ /* 0x000fe20000000800 */
[----:B-1----:R-:W-:Y:S01]  /*8f30*/  IMAD.MOV R22, RZ, RZ, -R22 ;  /* 0x000000ffff167224 */ /* 0x002fe200078e0a16 */
[----:B------:R-:W-:Y:S01]  /*8f40*/  SHF.R.U64 R5, R4, UR8, R5 ;  /* 0x0000000804057c19 */ /* 0x000fe20008001205 */
[----:B------:R-:W-:Y:S01]  /*8f50*/  ULDC UR8, c[0x0][0x638] ;  /* 0x00018e0000087ab9 */ /* 0x000fe20000000800 */
[----:B------:R-:W-:Y:S01]  /*8f60*/  LOP3.LUT R4, R20, UR14, RZ, 0xc0, !PT ;  /* 0x0000000e14047c12 */ /* 0x000fe2000f8ec0ff */
[----:B--2---:R-:W-:Y:S01]  /*8f70*/  @P2 IMAD R17, R21, R22, R6 ;  /* 0x0000001615112224 */ /* 0x004fe200078e0206 */
[----:B------:R-:W-:Y:S01]  /*8f80*/  LOP3.LUT R18, R18, UR4, RZ, 0xc0, !PT ;  /* 0x0000000412127c12 */ /* 0x000fe2000f8ec0ff */
[----:B------:R-:W-:Y:S01]  /*8f90*/  IMAD.MOV R6, RZ, RZ, -R5 ;  /* 0x000000ffff067224 */ /* 0x000fe200078e0a05 */
[----:B------:R-:W-:Y:S01]  /*8fa0*/  ULDC UR9, c[0x0][0x610] ;  /* 0x0001840000097ab9 */ /* 0x000fe20000000800 */
[----:B------:R-:W-:Y:S02]  /*8fb0*/  IMAD R4, R5, UR5, R4 ;  /* 0x0000000505047c24 */ /* 0x000fe4000f8e0204 */
[----:B------:R-:W-:Y:S01]  /*8fc0*/  IMAD R19, R6, UR8, R19 ;  /* 0x0000000806137c24 */ /* 0x000fe2000f8e0213 */
[----:B------:R-:W-:Y:S01]  /*8fd0*/  ULDC UR8, c[0x0][0x600] ;  /* 0x0001800000087ab9 */ /* 0x000fe20000000800 */
[----:B------:R-:W-:-:S02]  /*8fe0*/  IMAD R17, R4, UR9, R17 ;  /* 0x0000000904117c24 */ /* 0x000fc4000f8e0211 */
[----:B------:R-:W-:Y:S02]  /*8ff0*/  IMAD R6, R19, UR8, R18 ;  /* 0x0000000813067c24 */ /* 0x000fe4000f8e0212 */
[----:B------:R-:W-:Y:S02]  /*9000*/  IMAD.MOV.U32 R10, RZ, RZ, 0x1 ;  /* 0x00000001ff0a7424 */ /* 0x000fe400078e00ff */
[----:B------:R-:W-:Y:S01]  /*9010*/  IMAD.MOV.U32 R4, RZ, RZ, R16 ;  /* 0x000000ffff047224 */ /* 0x000fe200078e0010 */
[----:B------:R-:W-:Y:S02]  /*9020*/  SEL R5, R6, R17, !P2 ;  /* 0x0000001106057207 */ /* 0x000fe40005000000 */
[----:B------:R-:W-:-:S07]  /*9030*/  SEL R6, R17, R6, !P2 ;  /* 0x0000000611067207 */ /* 0x000fce0005000000 */
.L_x_183:
[----:B------:R-:W-:Y:S05]  /*9040*/  BSYNC B1 ;  /* 0x0000000000017941 */ /* 0x000fea0003800000 */
.L_x_182:
[----:B------:R-:W-:-:S13]  /*9050*/  LOP3.LUT P1, RZ, R10, 0xff, RZ, 0xc0, !PT ;  /* 0x000000ff0aff7812 */ /* 0x000fda000782c0ff */
[----:B------:R-:W-:Y:S05]  /*9060*/  @P1 BRA `(.L_x_186) ;  /* 0xfffffff400301947 */ /* 0x000fea000383ffff */
[----:B------:R-:W-:Y:S05]  /*9070*/  BSYNC B0 ;  /* 0x0000000000007941 */ /* 0x000fea0003800000 */
.L_x_174:
[----:B------:R-:W-:-:S03]  /*9080*/  UMOV UR8, 0xffffffff ;  /* 0xffffffff00087882 */ /* 0x000fc60000000000 */
[----:B------:R-:W-:Y:S05]  /*9090*/  BRA.DIV UR8, `(.L_x_187) ;  /* 0x0000000608287947 */ /* 0x000fea000b800000 */
[----:B------:R-:W-:-:S13]  /*90a0*/  ELECT P0, URZ, PT ;  /* 0x00000000003f782f */ /* 0x000fda0003800000 */
.L_x_202:
[----:B------:R-:W-:Y:S04]  /*90b0*/  BSSY B0, `(.L_x_188) ;  /* 0x0000022000007945 */ /* 0x000fe80003800000 */
[----:B------:R-:W-:Y:S05]  /*90c0*/  @!P0 BRA `(.L_x_189) ;  /* 0x0000000000808947 */ /* 0x000fea0003800000 */
[----:B------:R-:W-:-:S04]  /*90d0*/  LOP3.LUT R7, R7, 0x2, RZ, 0xfc, !PT ;  /* 0x0000000207077812 */ /* 0x000fc800078efcff */
[----:B------:R-:W-:-:S13]  /*90e0*/  ISETP.NE.AND P0, PT, R7, 0x3, PT ;  /* 0x000000030700780c */ /* 0x000fda0003f05270 */
[----:B------:R-:W-:Y:S05]  /*90f0*/  @!P0 BRA `(.L_x_190) ;  /* 0x0000000000048947 */ /* 0x000fea0003800000 */
[----:B------:R-:W-:Y:S01]  /*9100*/  BPT.TRAP 0x1 ;  /* 0x000000040000795c */ /* 0x000fe20000300000 */
.L_x_190:
[----:B------:R-:W0:Y:S01]  /*9110*/  S2R R3, SR_CgaCtaId ;  /* 0x0000000000037919 */ /* 0x000e220000008800 */
[----:B------:R-:W-:Y:S02]  /*9120*/  MOV R0, 0x400 ;  /* 0x0000040000007802 */ /* 0x000fe40000000f00 */
[----:B------:R-:W-:Y:S02]  /*9130*/  SHF.L.U32 R2, R12, 0x1f, RZ ;  /* 0x0000001f0c027819 */ /* 0x000fe400000006ff */
[----:B0-----:R-:W-:-:S05]  /*9140*/  LEA R0, R3, R0, 0x18 ;  /* 0x0000000003007211 */ /* 0x001fca00078ec0ff */
[----:B------:R-:W-:-:S04]  /*9150*/  VIADD R0, R0, 0x18 ;  /* 0x0000001800007836 */ /* 0x000fc80000000000 */
[C---:B------:R-:W-:Y:S02]  /*9160*/  IMAD R7, R15.reuse, 0x8, R0 ;  /* 0x000000080f077824 */ /* 0x040fe400078e0200 */
[----:B------:R-:W-:Y:S02]  /*9170*/  VIADD R15, R15, 0x1 ;  /* 0x000000010f0f7836 */ /* 0x000fe40000000000 */
[----:B------:R-:W0:Y:S03]  /*9180*/  SYNCS.PHASECHK.TRANS64.TRYWAIT P0, [R7+URZ], R2 ;  /* 0x00000002070075a7 */ /* 0x000e26000800017f */
[----:B------:R-:W-:-:S04]  /*9190*/  ISETP.NE.AND P1, PT, R15, 0x3, PT ;  /* 0x000000030f00780c */ /* 0x000fc80003f25270 */
[----:B------:R-:W-:Y:S02]  /*91a0*/  SEL R3, RZ, 0x1, P1 ;  /* 0x00000001ff037807 */ /* 0x000fe40000800000 */
[----:B------:R-:W-:Y:S02]  /*91b0*/  SEL R15, R15, RZ, P1 ;  /* 0x000000ff0f0f7207 */ /* 0x000fe40000800000 */
[----:B------:R-:W-:-:S03]  /*91c0*/  LOP3.LUT R9, R12, R3, RZ, 0x3c, !PT ;  /* 0x000000030c097212 */ /* 0x000fc600078e3cff */
[----:B------:R-:W-:Y:S01]  /*91d0*/  IMAD R6, R15, 0x8, R0 ;  /* 0x000000080f067824 */ /* 0x000fe200078e0200 */
[----:B------:R-:W-:Y:S01]  /*91e0*/  SHF.L.U32 R5, R9, 0x1f, RZ ;  /* 0x0000001f09057819 */ /* 0x000fe200000006ff */
[----:B0-----:R-:W-:Y:S06]  /*91f0*/  @!P0 BRA `(.L_x_191) ;  /* 0x0000000000f48947 */ /* 0x001fec0003800000 */
.L_x_203:
[----:B------:R-:W1:Y:S01]  /*9200*/  SYNCS.PHASECHK.TRANS64.TRYWAIT P0, [R6+URZ], R5 ;  /* 0x00000005060075a7 */ /* 0x000e62000800017f */
[----:B0-----:R-:W-:-:S05]  /*9210*/  VIADD R2, R15, 0x1 ;  /* 0x000000010f027836 */ /* 0x001fca0000000000 */
[----:B------:R-:W-:-:S04]  /*9220*/  ISETP.NE.AND P1, PT, R2, 0x3, PT ;  /* 0x000000030200780c */ /* 0x000fc80003f25270 */
[----:B------:R-:W-:Y:S02]  /*9230*/  SEL R4, RZ, 0x1, P1 ;  /* 0x00000001ff047807 */ /* 0x000fe40000800000 */
[----:B------:R-:W-:Y:S02]  /*9240*/  SEL R3, R2, RZ, P1 ;  /* 0x000000ff02037207 */ /* 0x000fe40000800000 */
[----:B------:R-:W-:Y:S01]  /*9250*/  LOP3.LUT R4, R9, R4, RZ, 0x3c, !PT ;  /* 0x0000000409047212 */ /* 0x000fe200078e3cff */
[----:B-1----:R-:W-:Y:S06]  /*9260*/  @!P0 BRA `(.L_x_192) ;  /* 0x0000000000ec8947 */ /* 0x002fec0003800000 */
.L_x_204:
[----:B------:R-:W-:Y:S01]  /*9270*/  IMAD R3, R3, 0x8, R0 ;  /* 0x0000000803037824 */ /* 0x000fe200078e0200 */
[----:B------:R-:W-:-:S07]  /*9280*/  SHF.L.U32 R0, R4, 0x1f, RZ ;  /* 0x0000001f04007819 */ /* 0x000fce00000006ff */
.L_x_193:
[----:B-1----:R1:W2:Y:S02]  /*9290*/  SYNCS.PHASECHK.TRANS64.TRYWAIT P0, [R3+URZ], R0 ;  /* 0x00000000030075a7 */ /* 0x0022a4000800017f */
[----:B--2---:R-:W-:Y:S05]  /*92a0*/  @!P0 NANOSLEEP.SYNCS 0x989680 ;  /* 0x009896800000895d */ /* 0x004fea0003900000 */
[----:B------:R-:W2:Y:S02]  /*92b0*/  @!P0 SYNCS.PHASECHK.TRANS64 P0, [R3+URZ], R0 ;  /* 0x00000000030085a7 */ /* 0x000ea4000800007f */
[----:B--2---:R-:W-:Y:S05]  /*92c0*/  @!P0 BRA `(.L_x_193) ;  /* 0xfffffffc00f08947 */ /* 0x004fea000383ffff */
.L_x_189:
[----:B------:R-:W-:Y:S05]  /*92d0*/  BSYNC B0 ;  /* 0x0000000000007941 */ /* 0x000fea0003800000 */
.L_x_188:
[----:B------:R-:W-:Y:S05]  /*92e0*/  EXIT ;  /* 0x000000000000794d */ /* 0x000fea0003800000 */
.L_x_19:
[----:B0-----:R-:W-:-:S04]  /*92f0*/  IMAD.U32 R19, RZ, RZ, UR11 ;  /* 0x0000000bff137e24 */ /* 0x001fc8000f8e00ff */
[----:B------:R0:W1:Y:S03]  /*9300*/  SYNCS.PHASECHK.TRANS64.TRYWAIT P0, [R19+URZ+-0x8], R18 ;  /* 0xfffff812130075a7 */ /* 0x000066000800017f */
[----:B-1----:R-:W-:Y:S05]  /*9310*/  @!P0 NANOSLEEP.SYNCS 0x989680 ;  /* 0x009896800000895d */ /* 0x002fea0003900000 */
[----:B------:R-:W1:Y:S02]  /*9320*/  @!P0 SYNCS.PHASECHK.TRANS64 P0, [R19+URZ+-0x8], R18 ;  /* 0xfffff812130085a7 */ /* 0x000e64000800007f */
[----:B-1----:R-:W-:Y:S05]  /*9330*/  @!P0 BRA `(.L_x_19) ;  /* 0xfffffffc00ec8947 */ /* 0x002fea000383ffff */
[----:B------:R-:W-:Y:S05]  /*9340*/  BRA `(.L_x_194) ;  /* 0xffffff8000c87947 */ /* 0x000fea000383ffff */
.L_x_24:
[----:B-1----:R-:W-:-:S04]  /*9350*/  IMAD.U32 R19, RZ, RZ, UR6 ;  /* 0x00000006ff137e24 */ /* 0x002fc8000f8e00ff */
[----:B------:R1:W4:Y:S03]  /*9360*/  SYNCS.PHASECHK.TRANS64.TRYWAIT P0, [R19+URZ], R18 ;  /* 0x00000012130075a7 */ /* 0x000326000800017f */
[----:B----4-:R-:W-:Y:S05]  /*9370*/  @!P0 NANOSLEEP.SYNCS 0x989680 ;  /* 0x009896800000895d */ /* 0x010fea0003900000 */
[----:B------:R-:W4:Y:S02]  /*9380*/  @!P0 SYNCS.PHASECHK.TRANS64 P0, [R19+URZ], R18 ;  /* 0x00000012130085a7 */ /* 0x000f24000800007f */
[----:B----4-:R-:W-:Y:S05]  /*9390*/  @!P0 BRA `(.L_x_24) ;  /* 0xfffffffc00ec8947 */ /* 0x010fea000383ffff */
[----:B------:R-:W-:Y:S05]  /*93a0*/  BRA `(.L_x_23) ;  /* 0xffffff8400f47947 */ /* 0x000fea000383ffff */
.L_x_30:
[----:B-1----:R-:W-:-:S04]  /*93b0*/  IMAD.U32 R21, RZ, RZ, UR16 ;  /* 0x00000010ff157e24 */ /* 0x002fc8000f8e00ff */
[----:B------:R1:W4:Y:S03]  /*93c0*/  SYNCS.PHASECHK.TRANS64.TRYWAIT P0, [R21+URZ], R20 ;  /* 0x00000014150075a7 */ /* 0x000326000800017f */
[----:B----4-:R-:W-:Y:S05]  /*93d0*/  @!P0 NANOSLEEP.SYNCS 0x989680 ;  /* 0x009896800000895d */ /* 0x010fea0003900000 */
[----:B------:R-:W4:Y:S02]  /*93e0*/  @!P0 SYNCS.PHASECHK.TRANS64 P0, [R21+URZ], R20 ;  /* 0x00000014150085a7 */ /* 0x000f24000800007f */
[----:B----4-:R-:W-:Y:S05]  /*93f0*/  @!P0 BRA `(.L_x_30) ;  /* 0xfffffffc00ec8947 */ /* 0x010fea000383ffff */
[----:B------:R-:W-:Y:S05]  /*9400*/  BRA `(.L_x_29) ;  /* 0xffffff90005c7947 */ /* 0x000fea000383ffff */
.L_x_38:
[----:B0-----:R-:W-:-:S04]  /*9410*/  IMAD.U32 R19, RZ, RZ, UR11 ;  /* 0x0000000bff137e24 */ /* 0x001fc8000f8e00ff */
[----:B------:R0:W1:Y:S03]  /*9420*/  SYNCS.PHASECHK.TRANS64.TRYWAIT P0, [R19+URZ+0x8], R18 ;  /* 0x00000812130075a7 */ /* 0x000066000800017f */
[----:B-1----:R-:W-:Y:S05]  /*9430*/  @!P0 NANOSLEEP.SYNCS 0x989680 ;  /* 0x009896800000895d */ /* 0x002fea0003900000 */
[----:B------:R-:W1:Y:S02]  /*9440*/  @!P0 SYNCS.PHASECHK.TRANS64 P0, [R19+URZ+0x8], R18 ;  /* 0x00000812130085a7 */ /* 0x000e64000800007f */
[----:B-1----:R-:W-:Y:S05]  /*9450*/  @!P0 BRA `(.L_x_38) ;  /* 0xfffffffc00ec8947 */ /* 0x002fea000383ffff */
[----:B------:R-:W-:Y:S05]  /*9460*/  BRA `(.L_x_195) ;  /* 0xffffff9c00f87947 */ /* 0x000fea000383ffff */
.L_x_175:
[----:B------:R-:W-:Y:S01]  /*9470*/  BSSY B1, `(.L_x_196) ;  /* 0x0000006000017945 */ /* 0x000fe20003800000 */
[----:B------:R-:W-:-:S07]  /*9480*/  IMAD.MOV.U32 R10, RZ, RZ, -0x1 ;  /* 0xffffffffff0a7424 */ /* 0x000fce00078e00ff */
[----:B------:R-:W-:Y:S05]  /*9490*/  WARPSYNC.COLLECTIVE R10, `(.L_x_197) ;  /* 0x000000000a0c7348 */ /* 0x000fea0003c00000 */
[----:B------:R-:W-:Y:S02]  /*94a0*/  ELECT P1, UR62, PT ;  /* 0x00000000003e782f */ /* 0x000fe40003820000 */
[----:B------:R-:W-:Y:S01]  /*94b0*/  MOV R10, UR62 ;  /* 0x0000003e000a7c02 */ /* 0x000fe20008000f00 */
[----:B------:R-:W-:Y:S10]  /*94c0*/  ENDCOLLECTIVE ;  /* 0x000000000000791b */ /* 0x000ff40003800000 */
.L_x_197:
[----:B------:R-:W-:Y:S05]  /*94d0*/  BSYNC B1 ;  /* 0x0000000000017941 */ /* 0x000fea0003800000 */
.L_x_196:
[----:B------:R-:W-:Y:S05]  /*94e0*/  BRA `(.L_x_198) ;  /* 0xfffffff0001c7947 */ /* 0x000fea000383ffff */
.L_x_178:
[----:B-1----:R1:W2:Y:S02]  /*94f0*/  SYNCS.PHASECHK.TRANS64.TRYWAIT P1, [R19+URZ+0x18], R10 ;  /* 0x0000180a130075a7 */ /* 0x0022a4000802017f */
[----:B--2---:R-:W-:Y:S05]  /*9500*/  @!P1 NANOSLEEP.SYNCS 0x989680 ;  /* 0x009896800000995d */ /* 0x004fea0003900000 */
[----:B------:R-:W2:Y:S02]  /*9510*/  @!P1 SYNCS.PHASECHK.TRANS64 P1, [R19+URZ+0x18], R10 ;  /* 0x0000180a130095a7 */ /* 0x000ea4000802007f */
[----:B--2---:R-:W-:Y:S05]  /*9520*/  @!P1 BRA `(.L_x_178) ;  /* 0xfffffffc00f09947 */ /* 0x004fea000383ffff */
[----:B------:R-:W-:Y:S05]  /*9530*/  BRA `(.L_x_199) ;  /* 0xfffffff000547947 */ /* 0x000fea000383ffff */
.L_x_187:
[----:B------:R-:W-:Y:S01]  /*9540*/  BSSY B0, `(.L_x_200) ;  /* 0x0000006000007945 */ /* 0x000fe20003800000 */
[----:B------:R-:W-:-:S07]  /*9550*/  IMAD.MOV.U32 R10, RZ, RZ, -0x1 ;  /* 0xffffffffff0a7424 */ /* 0x000fce00078e00ff */
[----:B------:R-:W-:Y:S05]  /*9560*/  WARPSYNC.COLLECTIVE R10, `(.L_x_201) ;  /* 0x000000000a0c7348 */ /* 0x000fea0003c00000 */
[----:B------:R-:W-:Y:S02]  /*9570*/  ELECT P1, UR62, PT ;  /* 0x00000000003e782f */ /* 0x000fe40003820000 */
[----:B------:R-:W-:Y:S01]  /*9580*/  MOV R10, UR62 ;  /* 0x0000003e000a7c02 */ /* 0x000fe20008000f00 */
[----:B------:R-:W-:Y:S10]  /*9590*/  ENDCOLLECTIVE ;  /* 0x000000000000791b */ /* 0x000ff40003800000 */
.L_x_201:
[----:B------:R-:W-:Y:S05]  /*95a0*/  BSYNC B0 ;  /* 0x0000000000007941 */ /* 0x000fea0003800000 */
.L_x_200:
[----:B------:R-:W-:Y:S01]  /*95b0*/  PLOP3.LUT P0, PT, P1, PT, PT, 0x80, 0x0 ;  /* 0x000000000000781c */ /* 0x000fe20000f0f070 */
[----:B------:R-:W-:-:S12]  /*95c0*/  BRA `(.L_x_202) ;  /* 0xfffffff800b87947 */ /* 0x000fd8000383ffff */
.L_x_191:
[----:B0-----:R0:W1:Y:S02]  /*95d0*/  SYNCS.PHASECHK.TRANS64.TRYWAIT P0, [R7+URZ], R2 ;  /* 0x00000002070075a7 */ /* 0x001064000800017f */
[----:B-1----:R-:W-:Y:S05]  /*95e0*/  @!P0 NANOSLEEP.SYNCS 0x989680 ;  /* 0x009896800000895d */ /* 0x002fea0003900000 */
[----:B------:R-:W1:Y:S02]  /*95f0*/  @!P0 SYNCS.PHASECHK.TRANS64 P0, [R7+URZ], R2 ;  /* 0x00000002070085a7 */ /* 0x000e64000800007f */
[----:B-1----:R-:W-:Y:S05]  /*9600*/  @!P0 BRA `(.L_x_191) ;  /* 0xfffffffc00f08947 */ /* 0x002fea000383ffff */
[----:B------:R-:W-:Y:S05]  /*9610*/  BRA `(.L_x_203) ;  /* 0xfffffff800f87947 */ /* 0x000fea000383ffff */
.L_x_192:
[----:B0-----:R0:W1:Y:S02]  /*9620*/  SYNCS.PHASECHK.TRANS64.TRYWAIT P0, [R6+URZ], R5 ;  /* 0x00000005060075a7 */ /* 0x001064000800017f */
[----:B-1----:R-:W-:Y:S05]  /*9630*/  @!P0 NANOSLEEP.SYNCS 0x989680 ;  /* 0x009896800000895d */ /* 0x002fea0003900000 */
[----:B------:R-:W1:Y:S02]  /*9640*/  @!P0 SYNCS.PHASECHK.TRANS64 P0, [R6+URZ], R5 ;  /* 0x00000005060085a7 */ /* 0x000e64000800007f */
[----:B-1----:R-:W-:Y:S05]  /*9650*/  @!P0 BRA `(.L_x_192) ;  /* 0xfffffffc00f08947 */ /* 0x002fea000383ffff */
[----:B------:R-:W-:Y:S05]  /*9660*/  BRA `(.L_x_204) ;  /* 0xfffffffc00007947 */ /* 0x000fea000383ffff */
.L_x_205:
[----:B------:R-:W-:-:S00]  /*9670*/  BRA `(.L_x_205) ;  /* 0xfffffffc00fc7947 */ /* 0x000fc0000383ffff */
[----:B------:R-:W-:-:S00]  /*9680*/  NOP ;  /* 0x0000000000007918 */ /* 0x000fc00000000000 */
[----:B------:R-:W-:-:S00]  /*9690*/  NOP ;  /* 0x0000000000007918 */ /* 0x000fc00000000000 */
[----:B------:R-:W-:-:S00]  /*96a0*/  NOP ;  /* 0x0000000000007918 */ /* 0x000fc00000000000 */
[----:B------:R-:W-:-:S00]  /*96b0*/  NOP ;  /* 0x0000000000007918 */ /* 0x000fc00000000000 */
[----:B------:R-:W-:-:S00]  /*96c0*/  NOP ;  /* 0x0000000000007918 */ /* 0x000fc00000000000 */
[----:B------:R-:W-:-:S00]  /*96d0*/  NOP ;  /* 0x0000000000007918 */ /* 0x000fc00000000000 */
[----:B------:R-:W-:-:S00]  /*96e0*/  NOP ;  /* 0x0000000000007918 */ /* 0x000fc00000000000 */
[----:B------:R-:W-:-:S00]  /*96f0*/  NOP ;  /* 0x0000000000007918 */ /* 0x000fc00000000000 */
.L_x_206:


//--------------------- .nv.shared._ZN7cutlass13device_kernelINS_4gemm6kernel13GemmUniversalIN4cute5tupleIJiiiiEEENS1_10collective13CollectiveMmaINS1_37MainloopSm90TmaGmmaWarpSpecializedFP8ILi3ENS5_IJNS4_1CILi2EEESB_NSA_ILi1EEEEEENS1_32KernelTmaWarpSpecializedPingpongEEENS5_IJNSA_ILi64EEENSA_ILi128EEESH_EEENS_12float_e5m2_tENS5_IJlSC_lEEESJ_SK_NS4_8TiledMMAINS4_8MMA_AtomIJNS4_4SM904GMMA31MMA_64x128x32_F32E5M2E5M2_SS_TNILNSO_7ScaleInE1ELSQ_1EEEEEENS4_6LayoutINS5_IJSC_SC_SC_EEENS5_IJNSA_ILi0EEESV_SV_EEEEENS5_IJNS4_10UnderscoreESY_SY_EEEEENS4_23SM90_TMA_LOAD_MULTICASTENS4_14ComposedLayoutINS4_7SwizzleILi3ELi4ELi3EEENS4_18smem_ptr_flag_bitsILi8EEENST_INS5_IJNSA_ILi8EEESH_EEENS5_IJSH_SC_EEEEEEEvNS4_8identityES11_S1B_vS1C_EENS_8epilogue10collective6detail29Sm90TmaWarpSpecializedAdapterINS1F_15DefaultEpilogueISJ_SK_SK_NS1E_6thread17LinearCombinationISJ_Li1EffLNS1J_9ScaleType4KindE0ELNS_15FloatRoundStyleE2ESJ_EENS1_15EpilogueDefaultEEEEEvvEEEEvNT_6ParamsE --------------------------
	.section	.nv.shared._ZN7cutlass13device_kernelINS_4gemm6kernel13GemmUniversalIN4cute5tupleIJiiiiEEENS1_10collective13CollectiveMmaINS1_37MainloopSm90TmaGmmaWarpSpecializedFP8ILi3ENS5_IJNS4_1CILi2EEESB_NSA_ILi1EEEEEENS1_32KernelTmaWarpSpecializedPingpongEEENS5_IJNSA_ILi64EEENSA_ILi128EEESH_EEENS_12float_e5m2_tENS5_IJlSC_lEEESJ_SK_NS4_8TiledMMAINS4_8MMA_AtomIJNS4_4SM904GMMA31MMA_64x128x32_F32E5M2E5M2_SS_TNILNSO_7ScaleInE1ELSQ_1EEEEEENS4_6LayoutINS5_IJSC_SC_SC_EEENS5_IJNSA_ILi0EEESV_SV_EEEEENS5_IJNS4_10UnderscoreESY_SY_EEEEENS4_23SM90_TMA_LOAD_MULTICASTENS4_14ComposedLayoutINS4_7SwizzleILi3ELi4ELi3EEENS4_18smem_ptr_flag_bitsILi8EEENST_INS5_IJNSA_ILi8EEESH_EEENS5_IJSH_SC_EEEEEEEvNS4_8identityES11_S1B_vS1C_EENS_8epilogue10collective6detail29Sm90TmaWarpSpecializedAdapterINS1F_15DefaultEpilogueISJ_SK_SK_NS1E_6thread17LinearCombinationISJ_Li1EffLNS1J_9ScaleType4KindE0ELNS_15FloatRoundStyleE2ESJ_EENS1_15EpilogueDefaultEEEEEvvEEEEvNT_6ParamsE,"aw",@nobits
	.sectionflags	@""
	.align	16
	.zero		1024


//--------------------- .nv.shared.reserved.0     --------------------------
	.section	.nv.shared.reserved.0,"aw",@nobits
	.weak		__nv_reservedSMEM_offset_0_alias
	.size		__nv_reservedSMEM_offset_0_alias, 0, 0
	.other		__nv_reservedSMEM_offset_0_alias,@"STO_CUDA_RESERVED_SHARED STV_DEFAULT"
__nv_reservedSMEM_offset_0_alias:
	.zero		0


//--------------------- .nv.global                --------------------------
	.section	.nv.global,"aw",@nobits
.nv.global:
	.type		_ZN39_INTERNAL_12fbbb58_4_k_cu_7e3973f8_53264cute1_E,@object
	.size		_ZN39_INTERNAL_12fbbb58_4_k_cu_7e3973f8_53264cute1_E,(_ZN39_INTERNAL_12fbbb58_4_k_cu_7e3973f8_53264cuda3std3__45__cpo6cbeginE - _ZN39_INTERNAL_12fbbb58_4_k_cu_7e3973f8_53264cute1_E)
_ZN39_INTERNAL_12fbbb58_4_k_cu_7e3973f8_53264cute1_E:
	.zero		1
	.type		_ZN39_INTERNAL_12fbbb58_4_k_cu_7e3973f8_53264cuda3std3__45__cpo6cbeginE,@object
	.size		_ZN39_INTERNAL_12fbbb58_4_k_cu_7e3973f8_53264cuda3std3__45__cpo6cbeginE,(_ZN39_INTERNAL_12fbbb58_4_k_cu_7e3973f8_53264cuda3std3__48in_placeE - _ZN39_INTERNAL_12fbbb58_4_k_cu_7e3973f8_53264cuda3std3__45__cpo6cbeginE)
_ZN39_INTERNAL_12fbbb58_4_k_cu_7e3973f8_53264cuda3std3__45__cpo6cbeginE:
	.zero		1
	.type		_ZN39_INTERNAL_12fbbb58_4_k_cu_7e3973f8_53264cuda3std3__48in_placeE,@object
	.size		_ZN39_INTERNAL_12fbbb58_4_k_cu_7e3973f8_53264cuda3std3__48in_placeE,(_ZN39_INTERNAL_12fbbb58_4_k_cu_7e3973f8_53264cuda3std6ranges3__45__cpo9iter_moveE - _ZN39_INTERNAL_12fbbb58_4_k_cu_7e3973f8_53264cuda3std3__48in_placeE)
_ZN39_INTERNAL_12fbbb58_4_k_cu_7e3973f8_53264cuda3std3__48in_placeE:
	.zero		1
	.type		_ZN39_INTERNAL_12fbbb58_4_k_cu_7e3973f8_53264cuda3std6ranges3__45__cpo9iter_moveE,@object
	.size		_ZN39_INTERNAL_12fbbb58_4_k_cu_7e3973f8_53264cuda3std6ranges3__45__cpo9iter_moveE,(_ZN39_INTERNAL_12fbbb58_4_k_cu_7e3973f8_53264cuda3std3__45__cpo5beginE - _ZN39_INTERNAL_12fbbb58_4_k_cu_7e3973f8_53264cuda3std6ranges3__45__cpo9iter_moveE)
_ZN39_INTERNAL_12fbbb58_4_k_cu_7e3973f8_53264cuda3std6ranges3__45__cpo9iter_moveE:
	.zero		1
	.type		_ZN39_INTERNAL_12fbbb58_4_k_cu_7e3973f8_53264cuda3std3__45__cpo5beginE,@object
	.size		_ZN39_INTERNAL_12fbbb58_4_k_cu_7e3973f8_53264cuda3std3__45__cpo5beginE,(_ZN39_INTERNAL_12fbbb58_4_k_cu_7e3973f8_53264cuda3std3__441_GLOBAL__N__12fbbb58_4_k_cu_7e3973f8_53266ignoreE - _ZN39_INTERNAL_12fbbb58_4_k_cu_7e3973f8_53264cuda3std3__45__cpo5beginE)
_ZN39_INTERNAL_12fbbb58_4_k_cu_7e3973f8_53264cuda3std3__45__cpo5beginE:
	.zero		1
	.type		_ZN39_INTERNAL_12fbbb58_4_k_cu_7e3973f8_53264cuda3std3__441_GLOBAL__N__12fbbb58_4_k_cu_7e3973f8_53266ignoreE,@object
	.size		_ZN39_INTERNAL_12fbbb58_4_k_cu_7e3973f8_53264cuda3std3__441_GLOBAL__N__12fbbb58_4_k_cu_7e3973f8_53266ignoreE,(_ZN39_INTERNAL_12fbbb58_4_k_cu_7e3973f8_53264cute7productE - _ZN39_INTERNAL_12fbbb58_4_k_cu_7e3973f8_53264cuda3std3__441_GLOBAL__N__12fbbb58_4_k_cu_7e3973f8_53266ignoreE)
_ZN39_INTERNAL_12fbbb58_4_k_cu_7e3973f8_53264cuda3std3__441_GLOBAL__N__12fbbb58_4_k_cu_7e3973f8_53266ignoreE:
	.zero		1
	.type		_ZN39_INTERNAL_12fbbb58_4_k_cu_7e3973f8_53264cute7productE,@object
	.size		_ZN39_INTERNAL_12fbbb58_4_k_cu_7e3973f8_53264cute7productE,(_ZN39_INTERNAL_12fbbb58_4_k_cu_7e3973f8_53264cuda3std3__45__cpo3endE - _ZN39_INTERNAL_12fbbb58_4_k_cu_7e3973f8_53264cute7productE)
_ZN39_INTERNAL_12fbbb58_4_k_cu_7e3973f8_53264cute7productE:
	.zero		1
	.type		_ZN39_INTERNAL_12fbbb58_4_k_cu_7e3973f8_53264cuda3std3__45__cpo3endE,@object
	.size		_ZN39_INTERNAL_12fbbb58_4_k_cu_7e3973f8_53264cuda3std3__45__cpo3endE,(_ZN39_INTERNAL_12fbbb58_4_k_cu_7e3973f8_53264cuda3std3__419piecewise_constructE - _ZN39_INTERNAL_12fbbb58_4_k_cu_7e3973f8_53264cuda3std3__45__cpo3endE)
_ZN39_INTERNAL_12fbbb58_4_k_cu_7e3973f8_53264cuda3std3__45__cpo3endE:
	.zero		1
	.type		_ZN39_INTERNAL_12fbbb58_4_k_cu_7e3973f8_53264cuda3std3__419piecewise_constructE,@object
	.size		_ZN39_INTERNAL_12fbbb58_4_k_cu_7e3973f8_53264cuda3std3__419piecewise_constructE,(_ZN39_INTERNAL_12fbbb58_4_k_cu_7e3973f8_53264cuda3std3__45__cpo4cendE - _ZN39_INTERNAL_12fbbb58_4_k_cu_7e3973f8_53264cuda3std3__419piecewise_constructE)
_ZN39_INTERNAL_12fbbb58_4_k_cu_7e3973f8_53264cuda3std3__419piecewise_constructE:
	.zero		1
	.type		_ZN39_INTERNAL_12fbbb58_4_k_cu_7e3973f8_53264cuda3std3__45__cpo4cendE,@object
	.size		_ZN39_INTERNAL_12fbbb58_4_k_cu_7e3973f8_53264cuda3std3__45__cpo4cendE,(_ZN39_INTERNAL_12fbbb58_4_k_cu_7e3973f8_53264cuda3std6ranges3__45__cpo4swapE - _ZN39_INTERNAL_12fbbb58_4_k_cu_7e3973f8_53264cuda3std3__45__cpo4cendE)
_ZN39_INTERNAL_12fbbb58_4_k_cu_7e3973f8_53264cuda3std3__45__cpo4cendE:
	.zero		1
	.type		_ZN39_INTERNAL_12fbbb58_4_k_cu_7e3973f8_53264cuda3std6ranges3__45__cpo4swapE,@object
	.size		_ZN39_INTERNAL_12fbbb58_4_k_cu_7e3973f8_53264cuda3std6ranges3__45__cpo4swapE,(.L_7 - _ZN39_INTERNAL_12fbbb58_4_k_cu_7e3973f8_53264cuda3std6ranges3__45__cpo4swapE)
_ZN39_INTERNAL_12fbbb58_4_k_cu_7e3973f8_53264cuda3std6ranges3__45__cpo4swapE:
	.zero		1
.L_7:


//--------------------- .nv.constant0._ZN7cutlass13device_kernelINS_4gemm6kernel13GemmUniversalIN4cute5tupleIJiiiiEEENS1_10collective13CollectiveMmaINS1_37MainloopSm90TmaGmmaWarpSpecializedFP8ILi3ENS5_IJNS4_1CILi2EEESB_NSA_ILi1EEEEEENS1_32KernelTmaWarpSpecializedPingpongEEENS5_IJNSA_ILi64EEENSA_ILi128EEESH_EEENS_12float_e5m2_tENS5_IJlSC_lEEESJ_SK_NS4_8TiledMMAINS4_8MMA_AtomIJNS4_4SM904GMMA31MMA_64x128x32_F32E5M2E5M2_SS_TNILNSO_7ScaleInE1ELSQ_1EEEEEENS4_6LayoutINS5_IJSC_SC_SC_EEENS5_IJNSA_ILi0EEESV_SV_EEEEENS5_IJNS4_10UnderscoreESY_SY_EEEEENS4_23SM90_TMA_LOAD_MULTICASTENS4_14ComposedLayoutINS4_7SwizzleILi3ELi4ELi3EEENS4_18smem_ptr_flag_bitsILi8EEENST_INS5_IJNSA_ILi8EEESH_EEENS5_IJSH_SC_EEEEEEEvNS4_8identityES11_S1B_vS1C_EENS_8epilogue10collective6detail29Sm90TmaWarpSpecializedAdapterINS1F_15DefaultEpilogueISJ_SK_SK_NS1E_6thread17LinearCombinationISJ_Li1EffLNS1J_9ScaleType4KindE0ELNS_15FloatRoundStyleE2ESJ_EENS1_15EpilogueDefaultEEEEEvvEEEEvNT_6ParamsE --------------------------
	.section	.nv.constant0._ZN7cutlass13device_kernelINS_4gemm6kernel13GemmUniversalIN4cute5tupleIJiiiiEEENS1_10collective13CollectiveMmaINS1_37MainloopSm90TmaGmmaWarpSpecializedFP8ILi3ENS5_IJNS4_1CILi2EEESB_NSA_ILi1EEEEEENS1_32KernelTmaWarpSpecializedPingpongEEENS5_IJNSA_ILi64EEENSA_ILi128EEESH_EEENS_12float_e5m2_tENS5_IJlSC_lEEESJ_SK_NS4_8TiledMMAINS4_8MMA_AtomIJNS4_4SM904GMMA31MMA_64x128x32_F32E5M2E5M2_SS_TNILNSO_7ScaleInE1ELSQ_1EEEEEENS4_6LayoutINS5_IJSC_SC_SC_EEENS5_IJNSA_ILi0EEESV_SV_EEEEENS5_IJNS4_10UnderscoreESY_SY_EEEEENS4_23SM90_TMA_LOAD_MULTICASTENS4_14ComposedLayoutINS4_7SwizzleILi3ELi4ELi3EEENS4_18smem_ptr_flag_bitsILi8EEENST_INS5_IJNSA_ILi8EEESH_EEENS5_IJSH_SC_EEEEEEEvNS4_8identityES11_S1B_vS1C_EENS_8epilogue10collective6detail29Sm90TmaWarpSpecializedAdapterINS1F_15DefaultEpilogueISJ_SK_SK_NS1E_6thread17LinearCombinationISJ_Li1EffLNS1J_9ScaleType4KindE0ELNS_15FloatRoundStyleE2ESJ_EENS1_15EpilogueDefaultEEEEEvvEEEEvNT_6ParamsE,"a",@progbits
	.sectionflags	@""
	.align	4
.nv.constant0._ZN7cutlass13device_kernelINS_4gemm6kernel13GemmUniversalIN4cute5tupleIJiiiiEEENS1_10collective13CollectiveMmaINS1_37MainloopSm90TmaGmmaWarpSpecializedFP8ILi3ENS5_IJNS4_1CILi2EEESB_NSA_ILi1EEEEEENS1_32KernelTmaWarpSpecializedPingpongEEENS5_IJNSA_ILi64EEENSA_ILi128EEESH_EEENS_12float_e5m2_tENS5_IJlSC_lEEESJ_SK_NS4_8TiledMMAINS4_8MMA_AtomIJNS4_4SM904GMMA31MMA_64x128x32_F32E5M2E5M2_SS_TNILNSO_7ScaleInE1ELSQ_1EEEEEENS4_6LayoutINS5_IJSC_SC_SC_EEENS5_IJNSA_ILi0EEESV_SV_EEEEENS5_IJNS4_10UnderscoreESY_SY_EEEEENS4_23SM90_TMA_LOAD_MULTICASTENS4_14ComposedLayoutINS4_7SwizzleILi3ELi4ELi3EEENS4_18smem_ptr_flag_bitsILi8EEENST_INS5_IJNSA_ILi8EEESH_EEENS5_IJSH_SC_EEEEEEEvNS4_8identityES11_S1B_vS1C_EENS_8epilogue10collective6detail29Sm90TmaWarpSpecializedAdapterINS1F_15DefaultEpilogueISJ_SK_SK_NS1E_6thread17LinearCombinationISJ_Li1EffLNS1J_9ScaleType4KindE0ELNS_15FloatRoundStyleE2ESJ_EENS1_15EpilogueDefaultEEEEEvvEEEEvNT_6ParamsE:
	.zero		1664


//--------------------- SYMBOLS --------------------------

	.type		.nv.reservedSmem.offset0,@object
	.size		.nv.reservedSmem.offset0,0x4
